//
// Generated by NVIDIA NVVM Compiler
//
// Compiler Build ID: CL-36424714
// Cuda compilation tools, release 13.0, V13.0.88
// Based on NVVM 20.0.0
//

.version 9.0
.target sm_100
.address_size 64

	// .globl	_Z21rmsnorm_f32_f32_naiveILi4EEvPKfiiPfS1_

.visible .entry _Z21rmsnorm_f32_f32_naiveILi4EEvPKfiiPfS1_(
	.param .u64 .ptr .align 1 _Z21rmsnorm_f32_f32_naiveILi4EEvPKfiiPfS1__param_0,
	.param .u32 _Z21rmsnorm_f32_f32_naiveILi4EEvPKfiiPfS1__param_1,
	.param .u32 _Z21rmsnorm_f32_f32_naiveILi4EEvPKfiiPfS1__param_2,
	.param .u64 .ptr .align 1 _Z21rmsnorm_f32_f32_naiveILi4EEvPKfiiPfS1__param_3,
	.param .u64 .ptr .align 1 _Z21rmsnorm_f32_f32_naiveILi4EEvPKfiiPfS1__param_4
)
{
	.reg .pred 	%p<21>;
	.reg .b32 	%r<85>;
	.reg .b32 	%f<118>;
	.reg .b64 	%rd<35>;
	.reg .b64 	%fd<3>;

	ld.param.u64 	%rd13, [_Z21rmsnorm_f32_f32_naiveILi4EEvPKfiiPfS1__param_0];
	ld.param.u32 	%r44, [_Z21rmsnorm_f32_f32_naiveILi4EEvPKfiiPfS1__param_1];
	ld.param.u32 	%r43, [_Z21rmsnorm_f32_f32_naiveILi4EEvPKfiiPfS1__param_2];
	ld.param.u64 	%rd14, [_Z21rmsnorm_f32_f32_naiveILi4EEvPKfiiPfS1__param_3];
	ld.param.u64 	%rd15, [_Z21rmsnorm_f32_f32_naiveILi4EEvPKfiiPfS1__param_4];
	cvta.to.global.u64 	%rd1, %rd14;
	cvta.to.global.u64 	%rd2, %rd15;
	cvta.to.global.u64 	%rd3, %rd13;
	mov.u32 	%r1, %tid.x;
	and.b32  	%r84, %r1, 31;
	shr.u32 	%r45, %r1, 5;
	mov.u32 	%r46, %ctaid.x;
	shl.b32 	%r47, %r46, 2;
	add.s32 	%r3, %r47, %r45;
	setp.ge.s32 	%p1, %r3, %r44;
	@%p1 bra 	$L__BB0_21;
	setp.ge.s32 	%p2, %r84, %r43;
	mov.f32 	%f117, 0f00000000;
	@%p2 bra 	$L__BB0_14;
	mul.lo.s32 	%r4, %r43, %r3;
	not.b32 	%r48, %r84;
	add.s32 	%r49, %r43, %r48;
	shr.u32 	%r50, %r49, 5;
	add.s32 	%r5, %r50, 1;
	and.b32  	%r6, %r5, 15;
	setp.lt.u32 	%p3, %r49, 480;
	mov.f32 	%f117, 0f00000000;
	mov.u32 	%r79, %r84;
	@%p3 bra 	$L__BB0_5;
	and.b32  	%r51, %r5, 268435440;
	neg.s32 	%r78, %r51;
	add.s64 	%rd4, %rd3, 1024;
	add.s32 	%r77, %r4, %r84;
	mov.f32 	%f117, 0f00000000;
	mov.u32 	%r79, %r84;
$L__BB0_4:
	.pragma "nounroll";
	mul.wide.s32 	%rd16, %r77, 4;
	add.s64 	%rd17, %rd4, %rd16;
	ld.global.nc.f32 	%f19, [%rd17+-1024];
	fma.rn.f32 	%f20, %f19, %f19, %f117;
	ld.global.nc.f32 	%f21, [%rd17+-896];
	fma.rn.f32 	%f22, %f21, %f21, %f20;
	ld.global.nc.f32 	%f23, [%rd17+-768];
	fma.rn.f32 	%f24, %f23, %f23, %f22;
	ld.global.nc.f32 	%f25, [%rd17+-640];
	fma.rn.f32 	%f26, %f25, %f25, %f24;
	ld.global.nc.f32 	%f27, [%rd17+-512];
	fma.rn.f32 	%f28, %f27, %f27, %f26;
	ld.global.nc.f32 	%f29, [%rd17+-384];
	fma.rn.f32 	%f30, %f29, %f29, %f28;
	ld.global.nc.f32 	%f31, [%rd17+-256];
	fma.rn.f32 	%f32, %f31, %f31, %f30;
	ld.global.nc.f32 	%f33, [%rd17+-128];
	fma.rn.f32 	%f34, %f33, %f33, %f32;
	ld.global.nc.f32 	%f35, [%rd17];
	fma.rn.f32 	%f36, %f35, %f35, %f34;
	ld.global.nc.f32 	%f37, [%rd17+128];
	fma.rn.f32 	%f38, %f37, %f37, %f36;
	ld.global.nc.f32 	%f39, [%rd17+256];
	fma.rn.f32 	%f40, %f39, %f39, %f38;
	ld.global.nc.f32 	%f41, [%rd17+384];
	fma.rn.f32 	%f42, %f41, %f41, %f40;
	ld.global.nc.f32 	%f43, [%rd17+512];
	fma.rn.f32 	%f44, %f43, %f43, %f42;
	ld.global.nc.f32 	%f45, [%rd17+640];
	fma.rn.f32 	%f46, %f45, %f45, %f44;
	ld.global.nc.f32 	%f47, [%rd17+768];
	fma.rn.f32 	%f48, %f47, %f47, %f46;
	ld.global.nc.f32 	%f49, [%rd17+896];
	fma.rn.f32 	%f117, %f49, %f49, %f48;
	add.s32 	%r79, %r79, 512;
	add.s32 	%r78, %r78, 16;
	add.s32 	%r77, %r77, 512;
	setp.eq.s32 	%p4, %r78, 0;
	@%p4 bra 	$L__BB0_5;
	bra.uni 	$L__BB0_4;
$L__BB0_5:
	setp.eq.s32 	%p5, %r6, 0;
	@%p5 bra 	$L__BB0_14;
	and.b32  	%r10, %r5, 7;
	setp.lt.u32 	%p6, %r6, 8;
	@%p6 bra 	$L__BB0_8;
	add.s32 	%r52, %r79, %r4;
	mul.wide.s32 	%rd18, %r52, 4;
	add.s64 	%rd19, %rd3, %rd18;
	ld.global.nc.f32 	%f51, [%rd19];
	fma.rn.f32 	%f52, %f51, %f51, %f117;
	ld.global.nc.f32 	%f53, [%rd19+128];
	fma.rn.f32 	%f54, %f53, %f53, %f52;
	ld.global.nc.f32 	%f55, [%rd19+256];
	fma.rn.f32 	%f56, %f55, %f55, %f54;
	ld.global.nc.f32 	%f57, [%rd19+384];
	fma.rn.f32 	%f58, %f57, %f57, %f56;
	ld.global.nc.f32 	%f59, [%rd19+512];
	fma.rn.f32 	%f60, %f59, %f59, %f58;
	ld.global.nc.f32 	%f61, [%rd19+640];
	fma.rn.f32 	%f62, %f61, %f61, %f60;
	ld.global.nc.f32 	%f63, [%rd19+768];
	fma.rn.f32 	%f64, %f63, %f63, %f62;
	ld.global.nc.f32 	%f65, [%rd19+896];
	fma.rn.f32 	%f117, %f65, %f65, %f64;
	add.s32 	%r79, %r79, 256;
$L__BB0_8:
	setp.eq.s32 	%p7, %r10, 0;
	@%p7 bra 	$L__BB0_14;
	and.b32  	%r13, %r5, 3;
	setp.lt.u32 	%p8, %r10, 4;
	@%p8 bra 	$L__BB0_11;
	add.s32 	%r53, %r79, %r4;
	mul.wide.s32 	%rd20, %r53, 4;
	add.s64 	%rd21, %rd3, %rd20;
	ld.global.nc.f32 	%f67, [%rd21];
	fma.rn.f32 	%f68, %f67, %f67, %f117;
	ld.global.nc.f32 	%f69, [%rd21+128];
	fma.rn.f32 	%f70, %f69, %f69, %f68;
	ld.global.nc.f32 	%f71, [%rd21+256];
	fma.rn.f32 	%f72, %f71, %f71, %f70;
	ld.global.nc.f32 	%f73, [%rd21+384];
	fma.rn.f32 	%f117, %f73, %f73, %f72;
	add.s32 	%r79, %r79, 128;
$L__BB0_11:
	setp.eq.s32 	%p9, %r13, 0;
	@%p9 bra 	$L__BB0_14;
	add.s32 	%r76, %r79, %r4;
	neg.s32 	%r75, %r13;
$L__BB0_13:
	.pragma "nounroll";
	mul.wide.s32 	%rd22, %r76, 4;
	add.s64 	%rd23, %rd3, %rd22;
	ld.global.nc.f32 	%f74, [%rd23];
	fma.rn.f32 	%f117, %f74, %f74, %f117;
	add.s32 	%r76, %r76, 32;
	add.s32 	%r75, %r75, 1;
	setp.eq.s32 	%p10, %r75, 0;
	@%p10 bra 	$L__BB0_14;
	bra.uni 	$L__BB0_13;
$L__BB0_14:
	setp.ge.s32 	%p11, %r84, %r43;
	mov.b32 	%r54, %f117;
	shfl.sync.bfly.b32	%r55|%p12, %r54, 16, 31, -1;
	mov.b32 	%f75, %r55;
	add.f32 	%f76, %f117, %f75;
	mov.b32 	%r56, %f76;
	shfl.sync.bfly.b32	%r57|%p13, %r56, 8, 31, -1;
	mov.b32 	%f77, %r57;
	add.f32 	%f78, %f76, %f77;
	mov.b32 	%r58, %f78;
	shfl.sync.bfly.b32	%r59|%p14, %r58, 4, 31, -1;
	mov.b32 	%f79, %r59;
	add.f32 	%f80, %f78, %f79;
	mov.b32 	%r60, %f80;
	shfl.sync.bfly.b32	%r61|%p15, %r60, 2, 31, -1;
	mov.b32 	%f81, %r61;
	add.f32 	%f82, %f80, %f81;
	mov.b32 	%r62, %f82;
	shfl.sync.bfly.b32	%r63|%p16, %r62, 1, 31, -1;
	mov.b32 	%f83, %r63;
	add.f32 	%f84, %f82, %f83;
	cvt.rn.f32.s32 	%f85, %r43;
	div.rn.f32 	%f86, %f84, %f85;
	cvt.f64.f32 	%fd1, %f86;
	add.f64 	%fd2, %fd1, 0d3EB0C6F7A0B5ED8D;
	cvt.rn.f32.f64 	%f87, %fd2;
	sqrt.rn.f32 	%f88, %f87;
	rcp.rn.f32 	%f14, %f88;
	@%p11 bra 	$L__BB0_21;
	mul.lo.s32 	%r28, %r43, %r3;
	not.b32 	%r64, %r84;
	add.s32 	%r29, %r43, %r64;
	and.b32  	%r65, %r29, 96;
	setp.eq.s32 	%p17, %r65, 96;
	@%p17 bra 	$L__BB0_18;
	shr.u32 	%r66, %r29, 5;
	add.s32 	%r67, %r66, 1;
	and.b32  	%r68, %r67, 3;
	mul.wide.u32 	%rd24, %r84, 4;
	add.s64 	%rd33, %rd2, %rd24;
	add.s32 	%r81, %r28, %r84;
	neg.s32 	%r80, %r68;
	shl.b32 	%r70, %r67, 5;
	and.b32  	%r71, %r70, 96;
	or.b32  	%r84, %r71, %r84;
$L__BB0_17:
	.pragma "nounroll";
	mul.wide.s32 	%rd25, %r81, 4;
	add.s64 	%rd26, %rd1, %rd25;
	add.s64 	%rd27, %rd3, %rd25;
	ld.global.nc.f32 	%f89, [%rd27];
	mul.f32 	%f90, %f14, %f89;
	ld.global.nc.f32 	%f91, [%rd33];
	mul.f32 	%f92, %f90, %f91;
	st.global.f32 	[%rd26], %f92;
	add.s64 	%rd33, %rd33, 128;
	add.s32 	%r81, %r81, 32;
	add.s32 	%r80, %r80, 1;
	setp.ne.s32 	%p18, %r80, 0;
	@%p18 bra 	$L__BB0_17;
$L__BB0_18:
	setp.lt.u32 	%p19, %r29, 96;
	@%p19 bra 	$L__BB0_21;
	add.s64 	%rd8, %rd3, 256;
	add.s32 	%r83, %r84, %r28;
	add.s64 	%rd9, %rd1, 256;
	mul.wide.u32 	%rd28, %r84, 4;
	add.s64 	%rd29, %rd28, %rd2;
	add.s64 	%rd34, %rd29, 256;
$L__BB0_20:
	mul.wide.s32 	%rd30, %r83, 4;
	add.s64 	%rd31, %rd8, %rd30;
	add.s64 	%rd32, %rd9, %rd30;
	ld.global.nc.f32 	%f93, [%rd31+-256];
	mul.f32 	%f94, %f14, %f93;
	ld.global.nc.f32 	%f95, [%rd34+-256];
	mul.f32 	%f96, %f94, %f95;
	st.global.f32 	[%rd32+-256], %f96;
	ld.global.nc.f32 	%f97, [%rd31+-128];
	mul.f32 	%f98, %f14, %f97;
	ld.global.nc.f32 	%f99, [%rd34+-128];
	mul.f32 	%f100, %f98, %f99;
	st.global.f32 	[%rd32+-128], %f100;
	ld.global.nc.f32 	%f101, [%rd31];
	mul.f32 	%f102, %f14, %f101;
	ld.global.nc.f32 	%f103, [%rd34];
	mul.f32 	%f104, %f102, %f103;
	st.global.f32 	[%rd32], %f104;
	ld.global.nc.f32 	%f105, [%rd31+128];
	mul.f32 	%f106, %f14, %f105;
	ld.global.nc.f32 	%f107, [%rd34+128];
	mul.f32 	%f108, %f106, %f107;
	st.global.f32 	[%rd32+128], %f108;
	add.s32 	%r84, %r84, 128;
	add.s32 	%r83, %r83, 128;
	add.s64 	%rd34, %rd34, 512;
	setp.lt.s32 	%p20, %r84, %r43;
	@%p20 bra 	$L__BB0_20;
$L__BB0_21:
	ret;

}


// ===== COMPILED SASS (sm_100) =====

	.target	sm_100

	.elftype	@"ET_EXEC"


//--------------------- .note.nv.tkinfo           --------------------------
	.section	.note.nv.tkinfo,"",@"SHT_NOTE"
	.sectionflags	@"SHF_NOTE_NV_TKINFO"
	.tkinfo
        /*0018*/ 	.word	0x00000002
        /*0030*/ 	.string	""
        /*0030*/ 	.string	"ptxas"
        /*0030*/ 	.string	"Cuda compilation tools, release 13.0, V13.0.88"
        /*0030*/ 	.string	"Build cuda_13.0.r13.0/compiler.36424714_0"
        /*0030*/ 	.string	"-arch sm_100 -m 64 "



//--------------------- .note.nv.cuinfo           --------------------------
	.section	.note.nv.cuinfo,"",@"SHT_NOTE"
	.sectionflags	@"SHF_NOTE_NV_CUINFO"
        /*0018*/ 	.short	0x0002
        /*001a*/ 	.short	0x0064
        /*001c*/ 	.short	0x0082
	.zero		2


//--------------------- .nv.info                  --------------------------
	.section	.nv.info,"",@"SHT_CUDA_INFO"
	.align	4


	//----- nvinfo : EIATTR_REGCOUNT
	.align		4
        /*0000*/ 	.byte	0x04, 0x2f
        /*0002*/ 	.short	(.L_1 - .L_0)
	.align		4
.L_0:
        /*0004*/ 	.word	index@(_Z21rmsnorm_f32_f32_naiveILi4EEvPKfiiPfS1_)
        /*0008*/ 	.word	0x0000001f


	//----- nvinfo : EIATTR_FRAME_SIZE
	.align		4
.L_1:
        /*000c*/ 	.byte	0x04, 0x11
        /*000e*/ 	.short	(.L_3 - .L_2)
	.align		4
.L_2:
        /*0010*/ 	.word	index@($__internal_2_$__cuda_sm3x_div_rn_noftz_f32_slowpath)
        /*0014*/ 	.word	0x00000000


	//----- nvinfo : EIATTR_FRAME_SIZE
	.align		4
.L_3:
        /*0018*/ 	.byte	0x04, 0x11
        /*001a*/ 	.short	(.L_5 - .L_4)
	.align		4
.L_4:
        /*001c*/ 	.word	index@($__internal_1_$__cuda_sm20_sqrt_rn_f32_slowpath)
        /*0020*/ 	.word	0x00000000


	//----- nvinfo : EIATTR_FRAME_SIZE
	.align		4
.L_5:
        /*0024*/ 	.byte	0x04, 0x11
        /*0026*/ 	.short	(.L_7 - .L_6)
	.align		4
.L_6:
        /*0028*/ 	.word	index@($__internal_0_$__cuda_sm20_rcp_rn_f32_slowpath)
        /*002c*/ 	.word	0x00000000


	//----- nvinfo : EIATTR_FRAME_SIZE
	.align		4
.L_7:
        /*0030*/ 	.byte	0x04, 0x11
        /*0032*/ 	.short	(.L_9 - .L_8)
	.align		4
.L_8:
        /*0034*/ 	.word	index@(_Z21rmsnorm_f32_f32_naiveILi4EEvPKfiiPfS1_)
        /*0038*/ 	.word	0x00000000


	//----- nvinfo : EIATTR_MIN_STACK_SIZE
	.align		4
.L_9:
        /*003c*/ 	.byte	0x04, 0x12
        /*003e*/ 	.short	(.L_11 - .L_10)
	.align		4
.L_10:
        /*0040*/ 	.word	index@(_Z21rmsnorm_f32_f32_naiveILi4EEvPKfiiPfS1_)
        /*0044*/ 	.word	0x00000000
.L_11:


//--------------------- .nv.compat                --------------------------
	.section	.nv.compat,"",@"SHT_CUDA_COMPAT_INFO"
	.align	4
        /*0000*/ 	.byte	0x02, 0x09, 0x00, 0x00, 0x02, 0x02, 0x01, 0x00, 0x02, 0x05, 0x05, 0x00, 0x03, 0x07, 0x01, 0x01
        /*0010*/ 	.byte	0x02, 0x03, 0x00, 0x00, 0x02, 0x06, 0x01, 0x00, 0x04, 0x0b, 0x08, 0x00, 0x01, 0x00, 0x00, 0x00
        /*0020*/ 	.byte	0x00, 0x00, 0x00, 0x00


//--------------------- .nv.info._Z21rmsnorm_f32_f32_naiveILi4EEvPKfiiPfS1_ --------------------------
	.section	.nv.info._Z21rmsnorm_f32_f32_naiveILi4EEvPKfiiPfS1_,"",@"SHT_CUDA_INFO"
	.sectionflags	@""
	.align	4


	//----- nvinfo : EIATTR_CUDA_API_VERSION
	.align		4
        /*0000*/ 	.byte	0x04, 0x37
        /*0002*/ 	.short	(.L_13 - .L_12)
.L_12:
        /*0004*/ 	.word	0x00000082


	//----- nvinfo : EIATTR_KPARAM_INFO
	.align		4
.L_13:
        /*0008*/ 	.byte	0x04, 0x17
        /*000a*/ 	.short	(.L_15 - .L_14)
.L_14:
        /*000c*/ 	.word	0x00000000
        /*0010*/ 	.short	0x0004
        /*0012*/ 	.short	0x0018
        /*0014*/ 	.byte	0x00, 0xf5, 0x21, 0x00


	//----- nvinfo : EIATTR_KPARAM_INFO
	.align		4
.L_15:
        /*0018*/ 	.byte	0x04, 0x17
        /*001a*/ 	.short	(.L_17 - .L_16)
.L_16:
        /*001c*/ 	.word	0x00000000
        /*0020*/ 	.short	0x0003
        /*0022*/ 	.short	0x0010
        /*0024*/ 	.byte	0x00, 0xf5, 0x21, 0x00


	//----- nvinfo : EIATTR_KPARAM_INFO
	.align		4
.L_17:
        /*0028*/ 	.byte	0x04, 0x17
        /*002a*/ 	.short	(.L_19 - .L_18)
.L_18:
        /*002c*/ 	.word	0x00000000
        /*0030*/ 	.short	0x0002
        /*0032*/ 	.short	0x000c
        /*0034*/ 	.byte	0x00, 0xf0, 0x11, 0x00


	//----- nvinfo : EIATTR_KPARAM_INFO
	.align		4
.L_19:
        /*0038*/ 	.byte	0x04, 0x17
        /*003a*/ 	.short	(.L_21 - .L_20)
.L_20:
        /*003c*/ 	.word	0x00000000
        /*0040*/ 	.short	0x0001
        /*0042*/ 	.short	0x0008
        /*0044*/ 	.byte	0x00, 0xf0, 0x11, 0x00


	//----- nvinfo : EIATTR_KPARAM_INFO
	.align		4
.L_21:
        /*0048*/ 	.byte	0x04, 0x17
        /*004a*/ 	.short	(.L_23 - .L_22)
.L_22:
        /*004c*/ 	.word	0x00000000
        /*0050*/ 	.short	0x0000
        /*0052*/ 	.short	0x0000
        /*0054*/ 	.byte	0x00, 0xf5, 0x21, 0x00


	//----- nvinfo : EIATTR_SPARSE_MMA_MASK
	.align		4
.L_23:
        /*0058*/ 	.byte	0x03, 0x50
        /*005a*/ 	.short	0x0000


	//----- nvinfo : EIATTR_MAXREG_COUNT
	.align		4
        /*005c*/ 	.byte	0x03, 0x1b
        /*005e*/ 	.short	0x00ff


	//----- nvinfo : EIATTR_MERCURY_ISA_VERSION
	.align		4
        /*0060*/ 	.byte	0x03, 0x5f
        /*0062*/ 	.short	0x0101


	//----- nvinfo : EIATTR_COOP_GROUP_MASK_REGIDS
	.align		4
        /*0064*/ 	.byte	0x04, 0x29
        /*0066*/ 	.short	(.L_25 - .L_24)


	//   ....[0]....
.L_24:
        /*0068*/ 	.word	0xffffffff


	//   ....[1]....
        /*006c*/ 	.word	0xffffffff


	//   ....[2]....
        /*0070*/ 	.word	0xffffffff


	//   ....[3]....
        /*0074*/ 	.word	0xffffffff


	//   ....[4]....
        /*0078*/ 	.word	0xffffffff


	//----- nvinfo : EIATTR_COOP_GROUP_INSTR_OFFSETS
	.align		4
.L_25:
        /*007c*/ 	.byte	0x04, 0x28
        /*007e*/ 	.short	(.L_27 - .L_26)


	//   ....[0]....
.L_26:
        /*0080*/ 	.word	0x00000850


	//   ....[1]....
        /*0084*/ 	.word	0x000008a0


	//   ....[2]....
        /*0088*/ 	.word	0x000008d0


	//   ....[3]....
        /*008c*/ 	.word	0x00000920


	//   ....[4]....
        /*0090*/ 	.word	0x00000940


	//----- nvinfo : EIATTR_VRC_CTA_INIT_COUNT
	.align		4
.L_27:
        /*0094*/ 	.byte	0x02, 0x4a
	.zero		1
	.zero		1


	//----- nvinfo : EIATTR_EXIT_INSTR_OFFSETS
	.align		4
        /*0098*/ 	.byte	0x04, 0x1c
        /*009a*/ 	.short	(.L_29 - .L_28)


	//   ....[0]....
.L_28:
        /*009c*/ 	.word	0x00000070


	//   ....[1]....
        /*00a0*/ 	.word	0x00000c00


	//   ....[2]....
        /*00a4*/ 	.word	0x00000e50


	//   ....[3]....
        /*00a8*/ 	.word	0x00001110


	//----- nvinfo : EIATTR_CRS_STACK_SIZE
	.align		4
.L_29:
        /*00ac*/ 	.byte	0x04, 0x1e
        /*00ae*/ 	.short	(.L_31 - .L_30)
.L_30:
        /*00b0*/ 	.word	0x00000000


	//----- nvinfo : EIATTR_CBANK_PARAM_SIZE
	.align		4
.L_31:
        /*00b4*/ 	.byte	0x03, 0x19
        /*00b6*/ 	.short	0x0020


	//----- nvinfo : EIATTR_PARAM_CBANK
	.align		4
        /*00b8*/ 	.byte	0x04, 0x0a
        /*00ba*/ 	.short	(.L_33 - .L_32)
	.align		4
.L_32:
        /*00bc*/ 	.word	index@(.nv.constant0._Z21rmsnorm_f32_f32_naiveILi4EEvPKfiiPfS1_)
        /*00c0*/ 	.short	0x0380
        /*00c2*/ 	.short	0x0020


	//----- nvinfo : EIATTR_SW_WAR
	.align		4
.L_33:
        /*00c4*/ 	.byte	0x04, 0x36
        /*00c6*/ 	.short	(.L_35 - .L_34)
.L_34:
        /*00c8*/ 	.word	0x00000008
.L_35:


//--------------------- .nv.callgraph             --------------------------
	.section	.nv.callgraph,"",@"SHT_CUDA_CALLGRAPH"
	.align	4
	.sectionentsize	8
	.align		4
        /*0000*/ 	.word	0x00000000
	.align		4
        /*0004*/ 	.word	0xffffffff
	.align		4
        /*0008*/ 	.word	0x00000000
	.align		4
        /*000c*/ 	.word	0xfffffffe
	.align		4
        /*0010*/ 	.word	0x00000000
	.align		4
        /*0014*/ 	.word	0xfffffffd
	.align		4
        /*0018*/ 	.word	0x00000000
	.align		4
        /*001c*/ 	.word	0xfffffffc


//--------------------- .text._Z21rmsnorm_f32_f32_naiveILi4EEvPKfiiPfS1_ --------------------------
	.section	.text._Z21rmsnorm_f32_f32_naiveILi4EEvPKfiiPfS1_,"ax",@progbits
	.align	128
        .global         _Z21rmsnorm_f32_f32_naiveILi4EEvPKfiiPfS1_
        .type           _Z21rmsnorm_f32_f32_naiveILi4EEvPKfiiPfS1_,@function
        .size           _Z21rmsnorm_f32_f32_naiveILi4EEvPKfiiPfS1_,(.L_x_41 - _Z21rmsnorm_f32_f32_naiveILi4EEvPKfiiPfS1_)
        .other          _Z21rmsnorm_f32_f32_naiveILi4EEvPKfiiPfS1_,@"STO_CUDA_ENTRY STV_DEFAULT"
_Z21rmsnorm_f32_f32_naiveILi4EEvPKfiiPfS1_:
.text._Z21rmsnorm_f32_f32_naiveILi4EEvPKfiiPfS1_:
[----:B------:R-:W-:Y:S01]  /*0000*/  LDC R1, c[0x0][0x37c] ;  /* 0x0000df00ff017b82 */ /* 0x000fe20000000800 */
[----:B------:R-:W0:Y:S01]  /*0010*/  S2R R7, SR_TID.X ;  /* 0x0000000000077919 */ /* 0x000e220000002100 */
[----:B------:R-:W1:Y:S01]  /*0020*/  LDCU UR4, c[0x0][0x388] ;  /* 0x00007100ff0477ac */ /* 0x000e620008000800 */
[----:B------:R-:W2:Y:S01]  /*0030*/  S2R R3, SR_CTAID.X ;  /* 0x0000000000037919 */ /* 0x000ea20000002500 */
[----:B0-----:R-:W-:-:S05]  /*0040*/  SHF.R.U32.HI R6, RZ, 0x5, R7 ;  /* 0x00000005ff067819 */ /* 0x001fca0000011607 */
[----:B--2---:R-:W-:-:S05]  /*0050*/  IMAD R6, R3, 0x4, R6 ;  /* 0x0000000403067824 */ /* 0x004fca00078e0206 */
[----:B-1----:R-:W-:-:S13]  /*0060*/  ISETP.GE.AND P0, PT, R6, UR4, PT ;  /* 0x0000000406007c0c */ /* 0x002fda000bf06270 */
[----:B------:R-:W-:Y:S05]  /*0070*/  @P0 EXIT ;  /* 0x000000000000094d */ /* 0x000fea0003800000 */
[----:B------:R-:W0:Y:S01]  /*0080*/  LDCU UR4, c[0x0][0x38c] ;  /* 0x00007180ff0477ac */ /* 0x000e220008000800 */
[----:B------:R-:W-:Y:S01]  /*0090*/  LOP3.LUT R7, R7, 0x1f, RZ, 0xc0, !PT ;  /* 0x0000001f07077812 */ /* 0x000fe200078ec0ff */
[----:B------:R-:W-:Y:S01]  /*00a0*/  BSSY.RECONVERGENT B0, `(.L_x_0) ;  /* 0x000007a000007945 */ /* 0x000fe20003800200 */
[----:B------:R-:W-:Y:S01]  /*00b0*/  IMAD.MOV.U32 R0, RZ, RZ, RZ ;  /* 0x000000ffff007224 */ /* 0x000fe200078e00ff */
[----:B------:R-:W1:Y:S01]  /*00c0*/  LDCU.64 UR8, c[0x0][0x358] ;  /* 0x00006b00ff0877ac */ /* 0x000e620008000a00 */
[----:B0-----:R-:W-:-:S13]  /*00d0*/  ISETP.GE.AND P0, PT, R7, UR4, PT ;  /* 0x0000000407007c0c */ /* 0x001fda000bf06270 */
[----:B-1----:R-:W-:Y:S05]  /*00e0*/  @P0 BRA `(.L_x_1) ;  /* 0x0000000400d40947 */ /* 0x002fea0003800000 */
[----:B------:R-:W-:Y:S01]  /*00f0*/  LOP3.LUT R0, RZ, R7, RZ, 0x33, !PT ;  /* 0x00000007ff007212 */ /* 0x000fe200078e33ff */
[----:B------:R-:W-:Y:S01]  /*0100*/  BSSY.RECONVERGENT B1, `(.L_x_2) ;  /* 0x0000037000017945 */ /* 0x000fe20003800200 */
[----:B------:R-:W-:Y:S02]  /*0110*/  IMAD.MOV.U32 R9, RZ, RZ, R7 ;  /* 0x000000ffff097224 */ /* 0x000fe400078e0007 */
[----:B------:R-:W-:-:S04]  /*0120*/  IADD3 R0, PT, PT, R0, UR4, RZ ;  /* 0x0000000400007c10 */ /* 0x000fc8000fffe0ff */
[C---:B------:R-:W-:Y:S02]  /*0130*/  ISETP.GE.U32.AND P0, PT, R0.reuse, 0x1e0, PT ;  /* 0x000001e00000780c */ /* 0x040fe40003f06070 */
[----:B------:R-:W-:Y:S01]  /*0140*/  LEA.HI R8, R0, 0x1, RZ, 0x1b ;  /* 0x0000000100087811 */ /* 0x000fe200078fd8ff */
[----:B------:R-:W-:-:S03]  /*0150*/  IMAD.MOV.U32 R0, RZ, RZ, RZ ;  /* 0x000000ffff007224 */ /* 0x000fc600078e00ff */
[----:B------:R-:W-:-:S04]  /*0160*/  LOP3.LUT R26, R8, 0xf, RZ, 0xc0, !PT ;  /* 0x0000000f081a7812 */ /* 0x000fc800078ec0ff */
[----:B------:R-:W-:-:S03]  /*0170*/  ISETP.NE.AND P1, PT, R26, RZ, PT ;  /* 0x000000ff1a00720c */ /* 0x000fc60003f25270 */
[----:B------:R-:W-:Y:S10]  /*0180*/  @!P0 BRA `(.L_x_3) ;  /* 0x0000000000b88947 */ /* 0x000ff40003800000 */
[----:B------:R-:W0:Y:S01]  /*0190*/  LDC.64 R2, c[0x0][0x380] ;  /* 0x0000e000ff027b82 */ /* 0x000e220000000a00 */
[----:B------:R-:W-:Y:S01]  /*01a0*/  LOP3.LUT R10, R8, 0xffffff0, RZ, 0xc0, !PT ;  /* 0x0ffffff0080a7812 */ /* 0x000fe200078ec0ff */
[--C-:B------:R-:W-:Y:S02]  /*01b0*/  IMAD R11, R6, UR4, R7.reuse ;  /* 0x00000004060b7c24 */ /* 0x100fe4000f8e0207 */
[----:B------:R-:W-:Y:S01]  /*01c0*/  IMAD.MOV.U32 R0, RZ, RZ, RZ ;  /* 0x000000ffff007224 */ /* 0x000fe200078e00ff */
[----:B------:R-:W-:Y:S01]  /*01d0*/  IADD3 R10, PT, PT, -R10, RZ, RZ ;  /* 0x000000ff0a0a7210 */ /* 0x000fe20007ffe1ff */
[----:B------:R-:W-:Y:S01]  /*01e0*/  IMAD.MOV.U32 R9, RZ, RZ, R7 ;  /* 0x000000ffff097224 */ /* 0x000fe200078e0007 */
[----:B0-----:R-:W-:-:S04]  /*01f0*/  IADD3 R2, P0, PT, R2, 0x400, RZ ;  /* 0x0000040002027810 */ /* 0x001fc80007f1e0ff */
[----:B------:R-:W-:-:S09]  /*0200*/  IADD3.X R3, PT, PT, RZ, R3, RZ, P0, !PT ;  /* 0x00000003ff037210 */ /* 0x000fd200007fe4ff */
.L_x_4:
[----:B------:R-:W-:-:S05]  /*0210*/  IMAD.WIDE R4, R11, 0x4, R2 ;  /* 0x000000040b047825 */ /* 0x000fca00078e0202 */
[----:B------:R-:W2:Y:S04]  /*0220*/  LDG.E.CONSTANT R25, desc[UR8][R4.64+-0x400] ;  /* 0xfffc000804197981 */ /* 0x000ea8000c1e9900 */
[----:B------:R-:W3:Y:S04]  /*0230*/  LDG.E.CONSTANT R28, desc[UR8][R4.64+-0x380] ;  /* 0xfffc8008041c7981 */ /* 0x000ee8000c1e9900 */
[----:B------:R-:W4:Y:S04]  /*0240*/  LDG.E.CONSTANT R23, desc[UR8][R4.64+-0x300] ;  /* 0xfffd000804177981 */ /* 0x000f28000c1e9900 */
[----:B------:R-:W5:Y:S04]  /*0250*/  LDG.E.CONSTANT R22, desc[UR8][R4.64+-0x280] ;  /* 0xfffd800804167981 */ /* 0x000f68000c1e9900 */
        /* <DEDUP_REMOVED lines=10> */
[----:B------:R-:W5:Y:S01]  /*0300*/  LDG.E.CONSTANT R24, desc[UR8][R4.64+0x380] ;  /* 0x0003800804187981 */ /* 0x000f62000c1e9900 */
[----:B--2---:R-:W-:-:S03]  /*0310*/  FFMA R25, R25, R25, R0 ;  /* 0x0000001919197223 */ /* 0x004fc60000000000 */
[----:B------:R-:W2:Y:S01]  /*0320*/  LDG.E.CONSTANT R0, desc[UR8][R4.64+0x300] ;  /* 0x0003000804007981 */ /* 0x000ea2000c1e9900 */
[----:B---3--:R-:W-:-:S04]  /*0330*/  FFMA R28, R28, R28, R25 ;  /* 0x0000001c1c1c7223 */ /* 0x008fc80000000019 */
[----:B----4-:R-:W-:-:S04]  /*0340*/  FFMA R23, R23, R23, R28 ;  /* 0x0000001717177223 */ /* 0x010fc8000000001c */
[----:B-----5:R-:W-:-:S04]  /*0350*/  FFMA R22, R22, R22, R23 ;  /* 0x0000001616167223 */ /* 0x020fc80000000017 */
[----:B------:R-:W-:-:S04]  /*0360*/  FFMA R21, R21, R21, R22 ;  /* 0x0000001515157223 */ /* 0x000fc80000000016 */
[----:B------:R-:W-:-:S04]  /*0370*/  FFMA R20, R20, R20, R21 ;  /* 0x0000001414147223 */ /* 0x000fc80000000015 */
[----:B------:R-:W-:-:S04]  /*0380*/  FFMA R19, R19, R19, R20 ;  /* 0x0000001313137223 */ /* 0x000fc80000000014 */
[----:B------:R-:W-:-:S04]  /*0390*/  FFMA R18, R18, R18, R19 ;  /* 0x0000001212127223 */ /* 0x000fc80000000013 */
[----:B------:R-:W-:-:S04]  /*03a0*/  FFMA R17, R17, R17, R18 ;  /* 0x0000001111117223 */ /* 0x000fc80000000012 */
[----:B------:R-:W-:Y:S01]  /*03b0*/  FFMA R16, R16, R16, R17 ;  /* 0x0000001010107223 */ /* 0x000fe20000000011 */
[----:B------:R-:W-:-:S03]  /*03c0*/  VIADD R10, R10, 0x10 ;  /* 0x000000100a0a7836 */ /* 0x000fc60000000000 */
[----:B------:R-:W-:Y:S02]  /*03d0*/  FFMA R15, R15, R15, R16 ;  /* 0x0000000f0f0f7223 */ /* 0x000fe40000000010 */
[----:B------:R-:W-:Y:S02]  /*03e0*/  ISETP.NE.AND P0, PT, R10, RZ, PT ;  /* 0x000000ff0a00720c */ /* 0x000fe40003f05270 */
[----:B------:R-:W-:-:S04]  /*03f0*/  FFMA R14, R14, R14, R15 ;  /* 0x0000000e0e0e7223 */ /* 0x000fc8000000000f */
[----:B------:R-:W-:-:S04]  /*0400*/  FFMA R13, R13, R13, R14 ;  /* 0x0000000d0d0d7223 */ /* 0x000fc8000000000e */
[----:B------:R-:W-:Y:S01]  /*0410*/  FFMA R13, R12, R12, R13 ;  /* 0x0000000c0c0d7223 */ /* 0x000fe2000000000d */
[----:B------:R-:W-:Y:S01]  /*0420*/  VIADD R9, R9, 0x200 ;  /* 0x0000020009097836 */ /* 0x000fe20000000000 */
[----:B------:R-:W-:Y:S02]  /*0430*/  IADD3 R11, PT, PT, R11, 0x200, RZ ;  /* 0x000002000b0b7810 */ /* 0x000fe40007ffe0ff */
[----:B--2---:R-:W-:-:S04]  /*0440*/  FFMA R13, R0, R0, R13 ;  /* 0x00000000000d7223 */ /* 0x004fc8000000000d */
[----:B------:R-:W-:Y:S01]  /*0450*/  FFMA R0, R24, R24, R13 ;  /* 0x0000001818007223 */ /* 0x000fe2000000000d */
[----:B------:R-:W-:Y:S06]  /*0460*/  @P0 BRA `(.L_x_4) ;  /* 0xfffffffc00680947 */ /* 0x000fec000383ffff */
.L_x_3:
[----:B------:R-:W-:Y:S05]  /*0470*/  BSYNC.RECONVERGENT B1 ;  /* 0x0000000000017941 */ /* 0x000fea0003800200 */
.L_x_2:
[----:B------:R-:W-:Y:S05]  /*0480*/  @!P1 BRA `(.L_x_1) ;  /* 0x0000000000ec9947 */ /* 0x000fea0003800000 */
[----:B------:R-:W-:Y:S01]  /*0490*/  ISETP.GE.U32.AND P0, PT, R26, 0x8, PT ;  /* 0x000000081a00780c */ /* 0x000fe20003f06070 */
[----:B------:R-:W-:Y:S01]  /*04a0*/  BSSY.RECONVERGENT B1, `(.L_x_5) ;  /* 0x0000019000017945 */ /* 0x000fe20003800200 */
[----:B------:R-:W-:-:S04]  /*04b0*/  LOP3.LUT R4, R8, 0x7, RZ, 0xc0, !PT ;  /* 0x0000000708047812 */ /* 0x000fc800078ec0ff */
[----:B------:R-:W-:-:S07]  /*04c0*/  ISETP.NE.AND P1, PT, R4, RZ, PT ;  /* 0x000000ff0400720c */ /* 0x000fce0003f25270 */
[----:B------:R-:W-:Y:S06]  /*04d0*/  @!P0 BRA `(.L_x_6) ;  /* 0x0000000000548947 */ /* 0x000fec0003800000 */
[----:B------:R-:W0:Y:S01]  /*04e0*/  LDC.64 R2, c[0x0][0x380] ;  /* 0x0000e000ff027b82 */ /* 0x000e220000000a00 */
[----:B------:R-:W1:Y:S02]  /*04f0*/  LDCU UR5, c[0x0][0x38c] ;  /* 0x00007180ff0577ac */ /* 0x000e640008000800 */
[----:B-1----:R-:W-:-:S04]  /*0500*/  IMAD R5, R6, UR5, R9 ;  /* 0x0000000506057c24 */ /* 0x002fc8000f8e0209 */
[----:B0-----:R-:W-:-:S05]  /*0510*/  IMAD.WIDE R2, R5, 0x4, R2 ;  /* 0x0000000405027825 */ /* 0x001fca00078e0202 */
[----:B------:R-:W2:Y:S04]  /*0520*/  LDG.E.CONSTANT R5, desc[UR8][R2.64] ;  /* 0x0000000802057981 */ /* 0x000ea8000c1e9900 */
[----:B------:R-:W3:Y:S04]  /*0530*/  LDG.E.CONSTANT R11, desc[UR8][R2.64+0x80] ;  /* 0x00008008020b7981 */ /* 0x000ee8000c1e9900 */
[----:B------:R-:W4:Y:S04]  /*0540*/  LDG.E.CONSTANT R13, desc[UR8][R2.64+0x100] ;  /* 0x00010008020d7981 */ /* 0x000f28000c1e9900 */
[----:B------:R-:W5:Y:S04]  /*0550*/  LDG.E.CONSTANT R15, desc[UR8][R2.64+0x180] ;  /* 0x00018008020f7981 */ /* 0x000f68000c1e9900 */
[----:B------:R-:W5:Y:S04]  /*0560*/  LDG.E.CONSTANT R17, desc[UR8][R2.64+0x200] ;  /* 0x0002000802117981 */ /* 0x000f68000c1e9900 */
[----:B------:R-:W5:Y:S04]  /*0570*/  LDG.E.CONSTANT R19, desc[UR8][R2.64+0x280] ;  /* 0x0002800802137981 */ /* 0x000f68000c1e9900 */
[----:B------:R-:W5:Y:S04]  /*0580*/  LDG.E.CONSTANT R21, desc[UR8][R2.64+0x300] ;  /* 0x0003000802157981 */ /* 0x000f68000c1e9900 */
[----:B------:R-:W5:Y:S01]  /*0590*/  LDG.E.CONSTANT R23, desc[UR8][R2.64+0x380] ;  /* 0x0003800802177981 */ /* 0x000f62000c1e9900 */
[----:B------:R-:W-:-:S02]  /*05a0*/  VIADD R9, R9, 0x100 ;  /* 0x0000010009097836 */ /* 0x000fc40000000000 */
[----:B--2---:R-:W-:-:S04]  /*05b0*/  FFMA R0, R5, R5, R0 ;  /* 0x0000000505007223 */ /* 0x004fc80000000000 */
[----:B---3--:R-:W-:-:S04]  /*05c0*/  FFMA R0, R11, R11, R0 ;  /* 0x0000000b0b007223 */ /* 0x008fc80000000000 */
[----:B----4-:R-:W-:-:S04]  /*05d0*/  FFMA R0, R13, R13, R0 ;  /* 0x0000000d0d007223 */ /* 0x010fc80000000000 */
[----:B-----5:R-:W-:-:S04]  /*05e0*/  FFMA R0, R15, R15, R0 ;  /* 0x0000000f0f007223 */ /* 0x020fc80000000000 */
[----:B------:R-:W-:-:S04]  /*05f0*/  FFMA R0, R17, R17, R0 ;  /* 0x0000001111007223 */ /* 0x000fc80000000000 */
[----:B------:R-:W-:-:S04]  /*0600*/  FFMA R0, R19, R19, R0 ;  /* 0x0000001313007223 */ /* 0x000fc80000000000 */
[----:B------:R-:W-:-:S04]  /*0610*/  FFMA R0, R21, R21, R0 ;  /* 0x0000001515007223 */ /* 0x000fc80000000000 */
[----:B------:R-:W-:-:S07]  /*0620*/  FFMA R0, R23, R23, R0 ;  /* 0x0000001717007223 */ /* 0x000fce0000000000 */
.L_x_6:
[----:B------:R-:W-:Y:S05]  /*0630*/  BSYNC.RECONVERGENT B1 ;  /* 0x0000000000017941 */ /* 0x000fea0003800200 */
.L_x_5:
        /* <DEDUP_REMOVED lines=13> */
[----:B------:R-:W5:Y:S01]  /*0710*/  LDG.E.CONSTANT R15, desc[UR8][R2.64+0x180] ;  /* 0x00018008020f7981 */ /* 0x000f62000c1e9900 */
[----:B------:R-:W-:-:S02]  /*0720*/  VIADD R9, R9, 0x80 ;  /* 0x0000008009097836 */ /* 0x000fc40000000000 */
[----:B--2---:R-:W-:-:S04]  /*0730*/  FFMA R0, R5, R5, R0 ;  /* 0x0000000505007223 */ /* 0x004fc80000000000 */
[----:B---3--:R-:W-:-:S04]  /*0740*/  FFMA R0, R11, R11, R0 ;  /* 0x0000000b0b007223 */ /* 0x008fc80000000000 */
[----:B----4-:R-:W-:-:S04]  /*0750*/  FFMA R0, R13, R13, R0 ;  /* 0x0000000d0d007223 */ /* 0x010fc80000000000 */
[----:B-----5:R-:W-:-:S07]  /*0760*/  FFMA R0, R15, R15, R0 ;  /* 0x0000000f0f007223 */ /* 0x020fce0000000000 */
.L_x_8:
[----:B------:R-:W-:Y:S05]  /*0770*/  BSYNC.RECONVERGENT B1 ;  /* 0x0000000000017941 */ /* 0x000fea0003800200 */
.L_x_7:
[----:B------:R-:W-:Y:S05]  /*0780*/  @!P1 BRA `(.L_x_1) ;  /* 0x00000000002c9947 */ /* 0x000fea0003800000 */
[----:B------:R-:W0:Y:S01]  /*0790*/  LDC.64 R4, c[0x0][0x380] ;  /* 0x0000e000ff047b82 */ /* 0x000e220000000a00 */
[----:B------:R-:W1:Y:S01]  /*07a0*/  LDCU UR5, c[0x0][0x38c] ;  /* 0x00007180ff0577ac */ /* 0x000e620008000800 */
[----:B------:R-:W-:Y:S01]  /*07b0*/  IADD3 R8, PT, PT, -R8, RZ, RZ ;  /* 0x000000ff08087210 */ /* 0x000fe20007ffe1ff */
[----:B-1----:R-:W-:-:S07]  /*07c0*/  IMAD R9, R6, UR5, R9 ;  /* 0x0000000506097c24 */ /* 0x002fce000f8e0209 */
.L_x_9:
[----:B0-----:R-:W-:-:S06]  /*07d0*/  IMAD.WIDE R2, R9, 0x4, R4 ;  /* 0x0000000409027825 */ /* 0x001fcc00078e0204 */
[----:B------:R-:W2:Y:S01]  /*07e0*/  LDG.E.CONSTANT R3, desc[UR8][R2.64] ;  /* 0x0000000802037981 */ /* 0x000ea2000c1e9900 */
[----:B------:R-:W-:Y:S02]  /*07f0*/  VIADD R8, R8, 0x1 ;  /* 0x0000000108087836 */ /* 0x000fe40000000000 */
[----:B------:R-:W-:-:S03]  /*0800*/  VIADD R9, R9, 0x20 ;  /* 0x0000002009097836 */ /* 0x000fc60000000000 */
[----:B------:R-:W-:Y:S01]  /*0810*/  ISETP.NE.AND P0, PT, R8, RZ, PT ;  /* 0x000000ff0800720c */ /* 0x000fe20003f05270 */
[----:B--2---:R-:W-:-:S12]  /*0820*/  FFMA R0, R3, R3, R0 ;  /* 0x0000000303007223 */ /* 0x004fd80000000000 */
[----:B------:R-:W-:Y:S05]  /*0830*/  @P0 BRA `(.L_x_9) ;  /* 0xfffffffc00e40947 */ /* 0x000fea000383ffff */
.L_x_1:
[----:B------:R-:W-:Y:S05]  /*0840*/  BSYNC.RECONVERGENT B0 ;  /* 0x0000000000007941 */ /* 0x000fea0003800200 */
.L_x_0:
[----:B------:R-:W0:Y:S01]  /*0850*/  SHFL.BFLY PT, R3, R0, 0x10, 0x1f ;  /* 0x0e001f0000037f89 */ /* 0x000e2200000e0000 */
[----:B------:R-:W1:Y:S01]  /*0860*/  LDCU UR4, c[0x0][0x38c] ;  /* 0x00007180ff0477ac */ /* 0x000e620008000800 */
[----:B------:R-:W-:Y:S01]  /*0870*/  BSSY.RECONVERGENT B0, `(.L_x_10) ;  /* 0x0000017000007945 */ /* 0x000fe20003800200 */
[----:B-1----:R-:W-:Y:S01]  /*0880*/  ISETP.GE.AND P2, PT, R7, UR4, PT ;  /* 0x0000000407007c0c */ /* 0x002fe2000bf46270 */
[----:B0-----:R-:W-:-:S05]  /*0890*/  FADD R3, R3, R0 ;  /* 0x0000000003037221 */ /* 0x001fca0000000000 */
[----:B------:R-:W0:Y:S02]  /*08a0*/  SHFL.BFLY PT, R2, R3, 0x8, 0x1f ;  /* 0x0d001f0003027f89 */ /* 0x000e2400000e0000 */
[----:B0-----:R-:W-:Y:S01]  /*08b0*/  FADD R2, R3, R2 ;  /* 0x0000000203027221 */ /* 0x001fe20000000000 */
[----:B------:R-:W-:-:S04]  /*08c0*/  I2FP.F32.S32 R3, UR4 ;  /* 0x0000000400037c45 */ /* 0x000fc80008201400 */
[----:B------:R-:W0:Y:S01]  /*08d0*/  SHFL.BFLY PT, R5, R2, 0x4, 0x1f ;  /* 0x0c801f0002057f89 */ /* 0x000e2200000e0000 */
[----:B------:R-:W1:Y:S02]  /*08e0*/  MUFU.RCP R8, R3 ;  /* 0x0000000300087308 */ /* 0x000e640000001000 */
[----:B-1----:R-:W-:-:S04]  /*08f0*/  FFMA R11, -R3, R8, 1 ;  /* 0x3f800000030b7423 */ /* 0x002fc80000000108 */
[----:B------:R-:W-:Y:S01]  /*0900*/  FFMA R11, R8, R11, R8 ;  /* 0x0000000b080b7223 */ /* 0x000fe20000000008 */
[----:B0-----:R-:W-:-:S05]  /*0910*/  FADD R5, R2, R5 ;  /* 0x0000000502057221 */ /* 0x001fca0000000000 */
[----:B------:R-:W0:Y:S02]  /*0920*/  SHFL.BFLY PT, R4, R5, 0x2, 0x1f ;  /* 0x0c401f0005047f89 */ /* 0x000e2400000e0000 */
[----:B0-----:R-:W-:-:S05]  /*0930*/  FADD R4, R5, R4 ;  /* 0x0000000405047221 */ /* 0x001fca0000000000 */
[----:B------:R-:W0:Y:S02]  /*0940*/  SHFL.BFLY PT, R9, R4, 0x1, 0x1f ;  /* 0x0c201f0004097f89 */ /* 0x000e2400000e0000 */
[----:B0-----:R-:W-:-:S04]  /*0950*/  FADD R0, R4, R9 ;  /* 0x0000000904007221 */ /* 0x001fc80000000000 */
[----:B------:R-:W0:Y:S01]  /*0960*/  FCHK P0, R0, R3 ;  /* 0x0000000300007302 */ /* 0x000e220000000000 */
[----:B------:R-:W-:-:S04]  /*0970*/  FFMA R2, R0, R11, RZ ;  /* 0x0000000b00027223 */ /* 0x000fc800000000ff */
[----:B------:R-:W-:-:S04]  /*0980*/  FFMA R5, -R3, R2, R0 ;  /* 0x0000000203057223 */ /* 0x000fc80000000100 */
[----:B------:R-:W-:Y:S01]  /*0990*/  FFMA R5, R11, R5, R2 ;  /* 0x000000050b057223 */ /* 0x000fe20000000002 */
[----:B0-----:R-:W-:Y:S06]  /*09a0*/  @!P0 BRA `(.L_x_11) ;  /* 0x00000000000c8947 */ /* 0x001fec0003800000 */
[----:B------:R-:W-:-:S07]  /*09b0*/  MOV R2, 0x9d0 ;  /* 0x000009d000027802 */ /* 0x000fce0000000f00 */
[----:B------:R-:W-:Y:S05]  /*09c0*/  CALL.REL.NOINC `($__internal_2_$__cuda_sm3x_div_rn_noftz_f32_slowpath) ;  /* 0x0000000c00047944 */ /* 0x000fea0003c00000 */
[----:B------:R-:W-:-:S07]  /*09d0*/  MOV R5, R0 ;  /* 0x0000000000057202 */ /* 0x000fce0000000f00 */
.L_x_11:
[----:B------:R-:W-:Y:S05]  /*09e0*/  BSYNC.RECONVERGENT B0 ;  /* 0x0000000000007941 */ /* 0x000fea0003800200 */
.L_x_10:
[----:B------:R-:W0:Y:S01]  /*09f0*/  F2F.F64.F32 R2, R5 ;  /* 0x0000000500027310 */ /* 0x000e220000201800 */
[----:B------:R-:W-:Y:S01]  /*0a00*/  UMOV UR4, 0xa0b5ed8d ;  /* 0xa0b5ed8d00047882 */ /* 0x000fe20000000000 */
[----:B------:R-:W-:Y:S01]  /*0a10*/  UMOV UR5, 0x3eb0c6f7 ;  /* 0x3eb0c6f700057882 */ /* 0x000fe20000000000 */
[----:B------:R-:W-:Y:S01]  /*0a20*/  BSSY.RECONVERGENT B0, `(.L_x_12) ;  /* 0x000000f000007945 */ /* 0x000fe20003800200 */
[----:B0-----:R-:W-:-:S10]  /*0a30*/  DADD R2, R2, UR4 ;  /* 0x0000000402027e29 */ /* 0x001fd40008000000 */
[----:B------:R-:W0:Y:S02]  /*0a40*/  F2F.F32.F64 R3, R2 ;  /* 0x0000000200037310 */ /* 0x000e240000301000 */
[----:B0-----:R-:W-:-:S06]  /*0a50*/  VIADD R0, R3, 0xf3000000 ;  /* 0xf300000003007836 */ /* 0x001fcc0000000000 */
[----:B------:R0:W1:Y:S01]  /*0a60*/  MUFU.RSQ R4, R3 ;  /* 0x0000000300047308 */ /* 0x0000620000001400 */
[----:B------:R-:W-:-:S13]  /*0a70*/  ISETP.GT.U32.AND P0, PT, R0, 0x727fffff, PT ;  /* 0x727fffff0000780c */ /* 0x000fda0003f04070 */
[----:B0-----:R-:W-:Y:S05]  /*0a80*/  @!P0 BRA `(.L_x_13) ;  /* 0x0000000000108947 */ /* 0x001fea0003800000 */
[----:B------:R-:W-:-:S07]  /*0a90*/  MOV R9, 0xab0 ;  /* 0x00000ab000097802 */ /* 0x000fce0000000f00 */
[----:B-1----:R-:W-:Y:S05]  /*0aa0*/  CALL.REL.NOINC `($__internal_1_$__cuda_sm20_sqrt_rn_f32_slowpath) ;  /* 0x00000008006c7944 */ /* 0x002fea0003c00000 */
[----:B------:R-:W-:Y:S01]  /*0ab0*/  IMAD.MOV.U32 R2, RZ, RZ, R0 ;  /* 0x000000ffff027224 */ /* 0x000fe200078e0000 */
[----:B------:R-:W-:Y:S06]  /*0ac0*/  BRA `(.L_x_14) ;  /* 0x0000000000107947 */ /* 0x000fec0003800000 */
.L_x_13:
[----:B-1----:R-:W-:Y:S01]  /*0ad0*/  FMUL.FTZ R2, R3, R4 ;  /* 0x0000000403027220 */ /* 0x002fe20000410000 */
[----:B------:R-:W-:-:S03]  /*0ae0*/  FMUL.FTZ R0, R4, 0.5 ;  /* 0x3f00000004007820 */ /* 0x000fc60000410000 */
[----:B------:R-:W-:-:S04]  /*0af0*/  FFMA R3, -R2, R2, R3 ;  /* 0x0000000202037223 */ /* 0x000fc80000000103 */
[----:B------:R-:W-:-:S07]  /*0b00*/  FFMA R2, R3, R0, R2 ;  /* 0x0000000003027223 */ /* 0x000fce0000000002 */
.L_x_14:
[----:B------:R-:W-:Y:S05]  /*0b10*/  BSYNC.RECONVERGENT B0 ;  /* 0x0000000000007941 */ /* 0x000fea0003800200 */
.L_x_12:
[----:B------:R-:W-:Y:S01]  /*0b20*/  IADD3 R0, PT, PT, R2, 0x1800000, RZ ;  /* 0x0180000002007810 */ /* 0x000fe20007ffe0ff */
[----:B------:R-:W-:Y:S03]  /*0b30*/  BSSY.RECONVERGENT B0, `(.L_x_15) ;  /* 0x000000c000007945 */ /* 0x000fe60003800200 */
[----:B------:R-:W-:-:S04]  /*0b40*/  LOP3.LUT R0, R0, 0x7f800000, RZ, 0xc0, !PT ;  /* 0x7f80000000007812 */ /* 0x000fc800078ec0ff */
[----:B------:R-:W-:-:S13]  /*0b50*/  ISETP.GT.U32.AND P0, PT, R0, 0x1ffffff, PT ;  /* 0x01ffffff0000780c */ /* 0x000fda0003f04070 */
[----:B------:R-:W-:Y:S05]  /*0b60*/  @P0 BRA `(.L_x_16) ;  /* 0x0000000000100947 */ /* 0x000fea0003800000 */
[----:B------:R-:W-:-:S07]  /*0b70*/  MOV R4, 0xb90 ;  /* 0x00000b9000047802 */ /* 0x000fce0000000f00 */
[----:B------:R-:W-:Y:S05]  /*0b80*/  CALL.REL.NOINC `($__internal_0_$__cuda_sm20_rcp_rn_f32_slowpath) ;  /* 0x0000000400647944 */ /* 0x000fea0003c00000 */
[----:B------:R-:W-:Y:S01]  /*0b90*/  IMAD.MOV.U32 R0, RZ, RZ, R3 ;  /* 0x000000ffff007224 */ /* 0x000fe200078e0003 */
[----:B------:R-:W-:Y:S06]  /*0ba0*/  BRA `(.L_x_17) ;  /* 0x0000000000107947 */ /* 0x000fec0003800000 */
.L_x_16:
[----:B------:R-:W0:Y:S02]  /*0bb0*/  MUFU.RCP R3, R2 ;  /* 0x0000000200037308 */ /* 0x000e240000001000 */
[----:B0-----:R-:W-:-:S04]  /*0bc0*/  FFMA R0, R3, R2, -1 ;  /* 0xbf80000003007423 */ /* 0x001fc80000000002 */
[----:B------:R-:W-:-:S04]  /*0bd0*/  FADD.FTZ R0, -R0, -RZ ;  /* 0x800000ff00007221 */ /* 0x000fc80000010100 */
[----:B------:R-:W-:-:S07]  /*0be0*/  FFMA R0, R3, R0, R3 ;  /* 0x0000000003007223 */ /* 0x000fce0000000003 */
.L_x_17:
[----:B------:R-:W-:Y:S05]  /*0bf0*/  BSYNC.RECONVERGENT B0 ;  /* 0x0000000000007941 */ /* 0x000fea0003800200 */
.L_x_15:
[----:B------:R-:W-:Y:S05]  /*0c00*/  @P2 EXIT ;  /* 0x000000000000294d */ /* 0x000fea0003800000 */
[----:B------:R-:W0:Y:S01]  /*0c10*/  LDCU UR10, c[0x0][0x38c] ;  /* 0x00007180ff0a77ac */ /* 0x000e220008000800 */
[----:B------:R-:W-:Y:S01]  /*0c20*/  LOP3.LUT R2, RZ, R7, RZ, 0x33, !PT ;  /* 0x00000007ff027212 */ /* 0x000fe200078e33ff */
[----:B------:R-:W-:Y:S03]  /*0c30*/  BSSY.RECONVERGENT B0, `(.L_x_18) ;  /* 0x0000021000007945 */ /* 0x000fe60003800200 */
[----:B0-----:R-:W-:-:S04]  /*0c40*/  IADD3 R10, PT, PT, R2, UR10, RZ ;  /* 0x0000000a020a7c10 */ /* 0x001fc8000fffe0ff */
[C---:B------:R-:W-:Y:S02]  /*0c50*/  LOP3.LUT R2, R10.reuse, 0x60, RZ, 0xc0, !PT ;  /* 0x000000600a027812 */ /* 0x040fe400078ec0ff */
[----:B------:R-:W-:Y:S02]  /*0c60*/  ISETP.GE.U32.AND P1, PT, R10, 0x60, PT ;  /* 0x000000600a00780c */ /* 0x000fe40003f26070 */
[----:B------:R-:W-:-:S13]  /*0c70*/  ISETP.NE.AND P0, PT, R2, 0x60, PT ;  /* 0x000000600200780c */ /* 0x000fda0003f05270 */
[----:B------:R-:W-:Y:S05]  /*0c80*/  @!P0 BRA `(.L_x_19) ;  /* 0x00000000006c8947 */ /* 0x000fea0003800000 */
[----:B------:R-:W0:Y:S01]  /*0c90*/  LDC.64 R8, c[0x0][0x398] ;  /* 0x0000e600ff087b82 */ /* 0x000e220000000a00 */
[----:B------:R-:W-:Y:S01]  /*0ca0*/  LEA.HI R10, R10, 0x1, RZ, 0x1b ;  /* 0x000000010a0a7811 */ /* 0x000fe200078fd8ff */
[----:B------:R-:W-:-:S04]  /*0cb0*/  IMAD R13, R6, UR10, R7 ;  /* 0x0000000a060d7c24 */ /* 0x000fc8000f8e0207 */
[C---:B------:R-:W-:Y:S01]  /*0cc0*/  IMAD.SHL.U32 R12, R10.reuse, 0x20, RZ ;  /* 0x000000200a0c7824 */ /* 0x040fe200078e00ff */
[----:B------:R-:W-:Y:S01]  /*0cd0*/  LOP3.LUT R10, R10, 0x3, RZ, 0xc0, !PT ;  /* 0x000000030a0a7812 */ /* 0x000fe200078ec0ff */
[----:B------:R-:W1:Y:S08]  /*0ce0*/  LDC.64 R4, c[0x0][0x380] ;  /* 0x0000e000ff047b82 */ /* 0x000e700000000a00 */
[----:B------:R-:W2:Y:S01]  /*0cf0*/  LDC.64 R2, c[0x0][0x390] ;  /* 0x0000e400ff027b82 */ /* 0x000ea20000000a00 */
[C---:B0-----:R-:W-:Y:S01]  /*0d00*/  IMAD.WIDE.U32 R8, R7.reuse, 0x4, R8 ;  /* 0x0000000407087825 */ /* 0x041fe200078e0008 */
[----:B------:R-:W-:-:S02]  /*0d10*/  LOP3.LUT R7, R7, 0x60, R12, 0xf8, !PT ;  /* 0x0000006007077812 */ /* 0x000fc400078ef80c */
[----:B------:R-:W-:Y:S01]  /*0d20*/  IADD3 R12, PT, PT, -R10, RZ, RZ ;  /* 0x000000ff0a0c7210 */ /* 0x000fe20007ffe1ff */
[----:B------:R-:W-:Y:S01]  /*0d30*/  IMAD.MOV.U32 R17, RZ, RZ, R9 ;  /* 0x000000ffff117224 */ /* 0x000fe200078e0009 */
[----:B------:R-:W-:-:S07]  /*0d40*/  MOV R16, R8 ;  /* 0x0000000800107202 */ /* 0x000fce0000000f00 */
.L_x_20:
[----:B-1----:R-:W-:-:S05]  /*0d50*/  IMAD.WIDE R10, R13, 0x4, R4 ;  /* 0x000000040d0a7825 */ /* 0x002fca00078e0204 */
[----:B0-----:R0:W3:Y:S02]  /*0d60*/  LDG.E.CONSTANT R9, desc[UR8][R10.64] ;  /* 0x000000080a097981 */ /* 0x0010e4000c1e9900 */
[----:B0-----:R-:W-:Y:S01]  /*0d70*/  IMAD.MOV.U32 R10, RZ, RZ, R16 ;  /* 0x000000ffff0a7224 */ /* 0x001fe200078e0010 */
[----:B------:R-:W-:-:S05]  /*0d80*/  MOV R11, R17 ;  /* 0x00000011000b7202 */ /* 0x000fca0000000f00 */
[----:B------:R-:W4:Y:S01]  /*0d90*/  LDG.E.CONSTANT R15, desc[UR8][R10.64] ;  /* 0x000000080a0f7981 */ /* 0x000f22000c1e9900 */
[----:B------:R-:W-:Y:S01]  /*0da0*/  VIADD R12, R12, 0x1 ;  /* 0x000000010c0c7836 */ /* 0x000fe20000000000 */
[----:B------:R-:W-:-:S04]  /*0db0*/  IADD3 R16, P2, PT, R16, 0x80, RZ ;  /* 0x0000008010107810 */ /* 0x000fc80007f5e0ff */
[----:B------:R-:W-:Y:S01]  /*0dc0*/  ISETP.NE.AND P0, PT, R12, RZ, PT ;  /* 0x000000ff0c00720c */ /* 0x000fe20003f05270 */
[----:B------:R-:W-:Y:S02]  /*0dd0*/  IMAD.X R17, RZ, RZ, R17, P2 ;  /* 0x000000ffff117224 */ /* 0x000fe400010e0611 */
[----:B---3--:R-:W-:Y:S01]  /*0de0*/  FMUL R14, R9, R0 ;  /* 0x00000000090e7220 */ /* 0x008fe20000400000 */
[C---:B--2---:R-:W-:Y:S01]  /*0df0*/  IMAD.WIDE R8, R13.reuse, 0x4, R2 ;  /* 0x000000040d087825 */ /* 0x044fe200078e0202 */
[----:B------:R-:W-:-:S03]  /*0e00*/  IADD3 R13, PT, PT, R13, 0x20, RZ ;  /* 0x000000200d0d7810 */ /* 0x000fc60007ffe0ff */
[----:B----4-:R-:W-:-:S05]  /*0e10*/  FMUL R15, R14, R15 ;  /* 0x0000000f0e0f7220 */ /* 0x010fca0000400000 */
[----:B------:R0:W-:Y:S01]  /*0e20*/  STG.E desc[UR8][R8.64], R15 ;  /* 0x0000000f08007986 */ /* 0x0001e2000c101908 */
[----:B------:R-:W-:Y:S05]  /*0e30*/  @P0 BRA `(.L_x_20) ;  /* 0xfffffffc00c40947 */ /* 0x000fea000383ffff */
.L_x_19:
[----:B------:R-:W-:Y:S05]  /*0e40*/  BSYNC.RECONVERGENT B0 ;  /* 0x0000000000007941 */ /* 0x000fea0003800200 */
.L_x_18:
[----:B------:R-:W-:Y:S05]  /*0e50*/  @!P1 EXIT ;  /* 0x000000000000994d */ /* 0x000fea0003800000 */
[----:B------:R-:W1:Y:S01]  /*0e60*/  LDC.64 R2, c[0x0][0x398] ;  /* 0x0000e600ff027b82 */ /* 0x000e620000000a00 */
[----:B------:R-:W2:Y:S01]  /*0e70*/  LDCU.64 UR6, c[0x0][0x380] ;  /* 0x00007000ff0677ac */ /* 0x000ea20008000a00 */
[----:B0-----:R-:W-:Y:S01]  /*0e80*/  IMAD R9, R6, UR10, R7 ;  /* 0x0000000a06097c24 */ /* 0x001fe2000f8e0207 */
[----:B------:R-:W0:Y:S01]  /*0e90*/  LDCU.64 UR4, c[0x0][0x390] ;  /* 0x00007200ff0477ac */ /* 0x000e220008000a00 */
[----:B--2---:R-:W-:Y:S02]  /*0ea0*/  UIADD3 UR6, UP0, UPT, UR6, 0x100, URZ ;  /* 0x0000010006067890 */ /* 0x004fe4000ff1e0ff */
[----:B0-----:R-:W-:Y:S01]  /*0eb0*/  UIADD3 UR4, UP1, UPT, UR4, 0x100, URZ ;  /* 0x0000010004047890 */ /* 0x001fe2000ff3e0ff */
[----:B-1----:R-:W-:Y:S01]  /*0ec0*/  IMAD.WIDE.U32 R2, R7, 0x4, R2 ;  /* 0x0000000407027825 */ /* 0x002fe200078e0002 */
[----:B------:R-:W-:Y:S02]  /*0ed0*/  UIADD3.X UR7, UPT, UPT, URZ, UR7, URZ, UP0, !UPT ;  /* 0x00000007ff077290 */ /* 0x000fe400087fe4ff */
[----:B------:R-:W-:Y:S01]  /*0ee0*/  UIADD3.X UR5, UPT, UPT, URZ, UR5, URZ, UP1, !UPT ;  /* 0x00000005ff057290 */ /* 0x000fe20008ffe4ff */
[----:B------:R-:W-:-:S04]  /*0ef0*/  IADD3 R2, P0, PT, R2, 0x100, RZ ;  /* 0x0000010002027810 */ /* 0x000fc80007f1e0ff */
[----:B------:R-:W-:-:S09]  /*0f00*/  IADD3.X R3, PT, PT, RZ, R3, RZ, P0, !PT ;  /* 0x00000003ff037210 */ /* 0x000fd200007fe4ff */
.L_x_21:
[----:B------:R-:W-:Y:S01]  /*0f10*/  MOV R11, UR7 ;  /* 0x00000007000b7c02 */ /* 0x000fe20008000f00 */
[----:B------:R-:W-:Y:S01]  /*0f20*/  IMAD.U32 R10, RZ, RZ, UR6 ;  /* 0x00000006ff0a7e24 */ /* 0x000fe2000f8e00ff */
[----:B------:R-:W2:Y:S03]  /*0f30*/  LDG.E.CONSTANT R6, desc[UR8][R2.64+-0x100] ;  /* 0xffff000802067981 */ /* 0x000ea6000c1e9900 */
[----:B------:R-:W-:Y:S01]  /*0f40*/  IMAD.WIDE R10, R9, 0x4, R10 ;  /* 0x00000004090a7825 */ /* 0x000fe200078e020a */
[----:B------:R-:W3:Y:S04]  /*0f50*/  LDG.E.CONSTANT R8, desc[UR8][R2.64+-0x80] ;  /* 0xffff800802087981 */ /* 0x000ee8000c1e9900 */
[----:B0-----:R-:W4:Y:S04]  /*0f60*/  LDG.E.CONSTANT R13, desc[UR8][R10.64+-0x100] ;  /* 0xffff00080a0d7981 */ /* 0x001f28000c1e9900 */
[----:B------:R-:W5:Y:S04]  /*0f70*/  LDG.E.CONSTANT R15, desc[UR8][R10.64+-0x80] ;  /* 0xffff80080a0f7981 */ /* 0x000f68000c1e9900 */
[----:B------:R-:W2:Y:S04]  /*0f80*/  LDG.E.CONSTANT R17, desc[UR8][R10.64] ;  /* 0x000000080a117981 */ /* 0x000ea8000c1e9900 */
[----:B------:R-:W3:Y:S04]  /*0f90*/  LDG.E.CONSTANT R19, desc[UR8][R10.64+0x80] ;  /* 0x000080080a137981 */ /* 0x000ee8000c1e9900 */
[----:B------:R-:W3:Y:S04]  /*0fa0*/  LDG.E.CONSTANT R12, desc[UR8][R2.64] ;  /* 0x00000008020c7981 */ /* 0x000ee8000c1e9900 */
[----:B------:R0:W3:Y:S01]  /*0fb0*/  LDG.E.CONSTANT R14, desc[UR8][R2.64+0x80] ;  /* 0x00008008020e7981 */ /* 0x0000e2000c1e9900 */
[----:B------:R-:W-:Y:S01]  /*0fc0*/  MOV R5, UR5 ;  /* 0x0000000500057c02 */ /* 0x000fe20008000f00 */
[----:B------:R-:W-:-:S04]  /*0fd0*/  IMAD.U32 R4, RZ, RZ, UR4 ;  /* 0x00000004ff047e24 */ /* 0x000fc8000f8e00ff */
[----:B------:R-:W-:-:S04]  /*0fe0*/  IMAD.WIDE R4, R9, 0x4, R4 ;  /* 0x0000000409047825 */ /* 0x000fc800078e0204 */
[----:B------:R-:W-:-:S05]  /*0ff0*/  VIADD R7, R7, 0x80 ;  /* 0x0000008007077836 */ /* 0x000fca0000000000 */
[----:B------:R-:W-:Y:S02]  /*1000*/  ISETP.GE.AND P0, PT, R7, UR10, PT ;  /* 0x0000000a07007c0c */ /* 0x000fe4000bf06270 */
[----:B0-----:R-:W-:Y:S01]  /*1010*/  IADD3 R2, P1, PT, R2, 0x200, RZ ;  /* 0x0000020002027810 */ /* 0x001fe20007f3e0ff */
[----:B------:R-:W-:-:S03]  /*1020*/  VIADD R9, R9, 0x80 ;  /* 0x0000008009097836 */ /* 0x000fc60000000000 */
[----:B------:R-:W-:Y:S01]  /*1030*/  IADD3.X R3, PT, PT, RZ, R3, RZ, P1, !PT ;  /* 0x00000003ff037210 */ /* 0x000fe20000ffe4ff */
[-C--:B----4-:R-:W-:Y:S01]  /*1040*/  FMUL R13, R13, R0.reuse ;  /* 0x000000000d0d7220 */ /* 0x090fe20000400000 */
[-C--:B-----5:R-:W-:Y:S01]  /*1050*/  FMUL R15, R15, R0.reuse ;  /* 0x000000000f0f7220 */ /* 0x0a0fe20000400000 */
[-C--:B--2---:R-:W-:Y:S01]  /*1060*/  FMUL R17, R17, R0.reuse ;  /* 0x0000000011117220 */ /* 0x084fe20000400000 */
[----:B---3--:R-:W-:Y:S01]  /*1070*/  FMUL R19, R19, R0 ;  /* 0x0000000013137220 */ /* 0x008fe20000400000 */
[----:B------:R-:W-:Y:S01]  /*1080*/  FMUL R13, R13, R6 ;  /* 0x000000060d0d7220 */ /* 0x000fe20000400000 */
[----:B------:R-:W-:Y:S01]  /*1090*/  FMUL R15, R15, R8 ;  /* 0x000000080f0f7220 */ /* 0x000fe20000400000 */
[----:B------:R-:W-:Y:S01]  /*10a0*/  FMUL R17, R17, R12 ;  /* 0x0000000c11117220 */ /* 0x000fe20000400000 */
[----:B------:R-:W-:Y:S02]  /*10b0*/  FMUL R19, R19, R14 ;  /* 0x0000000e13137220 */ /* 0x000fe40000400000 */
[----:B------:R0:W-:Y:S04]  /*10c0*/  STG.E desc[UR8][R4.64+-0x100], R13 ;  /* 0xffff000d04007986 */ /* 0x0001e8000c101908 */
[----:B------:R0:W-:Y:S04]  /*10d0*/  STG.E desc[UR8][R4.64+-0x80], R15 ;  /* 0xffff800f04007986 */ /* 0x0001e8000c101908 */
[----:B------:R0:W-:Y:S04]  /*10e0*/  STG.E desc[UR8][R4.64], R17 ;  /* 0x0000001104007986 */ /* 0x0001e8000c101908 */
[----:B------:R0:W-:Y:S01]  /*10f0*/  STG.E desc[UR8][R4.64+0x80], R19 ;  /* 0x0000801304007986 */ /* 0x0001e2000c101908 */
[----:B------:R-:W-:Y:S05]  /*1100*/  @!P0 BRA `(.L_x_21) ;  /* 0xfffffffc00808947 */ /* 0x000fea000383ffff */
[----:B------:R-:W-:Y:S05]  /*1110*/  EXIT ;  /* 0x000000000000794d */ /* 0x000fea0003800000 */
        .weak           $__internal_0_$__cuda_sm20_rcp_rn_f32_slowpath
        .type           $__internal_0_$__cuda_sm20_rcp_rn_f32_slowpath,@function
        .size           $__internal_0_$__cuda_sm20_rcp_rn_f32_slowpath,($__internal_1_$__cuda_sm20_sqrt_rn_f32_slowpath - $__internal_0_$__cuda_sm20_rcp_rn_f32_slowpath)
$__internal_0_$__cuda_sm20_rcp_rn_f32_slowpath:
[----:B------:R-:W-:Y:S01]  /*1120*/  SHF.L.U32 R0, R2, 0x1, RZ ;  /* 0x0000000102007819 */ /* 0x000fe200000006ff */
[----:B------:R-:W-:Y:S03]  /*1130*/  BSSY.RECONVERGENT B1, `(.L_x_22) ;  /* 0x0000030000017945 */ /* 0x000fe60003800200 */
[----:B------:R-:W-:-:S04]  /*1140*/  SHF.R.U32.HI R9, RZ, 0x18, R0 ;  /* 0x00000018ff097819 */ /* 0x000fc80000011600 */
[----:B------:R-:W-:-:S13]  /*1150*/  ISETP.NE.U32.AND P0, PT, R9, RZ, PT ;  /* 0x000000ff0900720c */ /* 0x000fda0003f05070 */
[----:B------:R-:W-:Y:S05]  /*1160*/  @P0 BRA `(.L_x_23) ;  /* 0x0000000000280947 */ /* 0x000fea0003800000 */
[----:B------:R-:W-:-:S05]  /*1170*/  IMAD.SHL.U32 R0, R2, 0x2, RZ ;  /* 0x0000000202007824 */ /* 0x000fca00078e00ff */
[----:B------:R-:W-:-:S13]  /*1180*/  ISETP.NE.AND P0, PT, R0, RZ, PT ;  /* 0x000000ff0000720c */ /* 0x000fda0003f05270 */
[----:B------:R-:W-:Y:S01]  /*1190*/  @P0 FFMA R5, R2, 1.84467440737095516160e+19, RZ ;  /* 0x5f80000002050823 */ /* 0x000fe200000000ff */
[----:B------:R-:W-:Y:S08]  /*11a0*/  @!P0 MUFU.RCP R3, R2 ;  /* 0x0000000200038308 */ /* 0x000ff00000001000 */
[----:B------:R-:W0:Y:S02]  /*11b0*/  @P0 MUFU.RCP R0, R5 ;  /* 0x0000000500000308 */ /* 0x000e240000001000 */
[----:B0-----:R-:W-:-:S04]  /*11c0*/  @P0 FFMA R8, R5, R0, -1 ;  /* 0xbf80000005080423 */ /* 0x001fc80000000000 */
[----:B------:R-:W-:-:S04]  /*11d0*/  @P0 FADD.FTZ R9, -R8, -RZ ;  /* 0x800000ff08090221 */ /* 0x000fc80000010100 */
[----:B------:R-:W-:-:S04]  /*11e0*/  @P0 FFMA R0, R0, R9, R0 ;  /* 0x0000000900000223 */ /* 0x000fc80000000000 */
[----:B------:R-:W-:Y:S01]  /*11f0*/  @P0 FFMA R3, R0, 1.84467440737095516160e+19, RZ ;  /* 0x5f80000000030823 */ /* 0x000fe200000000ff */
[----:B------:R-:W-:Y:S06]  /*1200*/  BRA `(.L_x_24) ;  /* 0x0000000000887947 */ /* 0x000fec0003800000 */
.L_x_23:
[----:B------:R-:W-:-:S04]  /*1210*/  IADD3 R11, PT, PT, R9, -0xfd, RZ ;  /* 0xffffff03090b7810 */ /* 0x000fc80007ffe0ff */
[----:B------:R-:W-:-:S13]  /*1220*/  ISETP.GT.U32.AND P0, PT, R11, 0x1, PT ;  /* 0x000000010b00780c */ /* 0x000fda0003f04070 */
[----:B------:R-:W-:Y:S05]  /*1230*/  @P0 BRA `(.L_x_25) ;  /* 0x0000000000780947 */ /* 0x000fea0003800000 */
[----:B------:R-:W-:Y:S01]  /*1240*/  LOP3.LUT R0, R2, 0x7fffff, RZ, 0xc0, !PT ;  /* 0x007fffff02007812 */ /* 0x000fe200078ec0ff */
[----:B------:R-:W-:-:S03]  /*1250*/  IMAD.MOV.U32 R10, RZ, RZ, 0x3 ;  /* 0x00000003ff0a7424 */ /* 0x000fc600078e00ff */
[----:B------:R-:W-:Y:S02]  /*1260*/  LOP3.LUT R0, R0, 0x3f800000, RZ, 0xfc, !PT ;  /* 0x3f80000000007812 */ /* 0x000fe400078efcff */
[----:B------:R-:W-:Y:S02]  /*1270*/  SHF.L.U32 R10, R10, R11, RZ ;  /* 0x0000000b0a0a7219 */ /* 0x000fe400000006ff */
[----:B------:R-:W0:Y:S02]  /*1280*/  MUFU.RCP R3, R0 ;  /* 0x0000000000037308 */ /* 0x000e240000001000 */
[----:B0-----:R-:W-:-:S04]  /*1290*/  FFMA R5, R0, R3, -1 ;  /* 0xbf80000000057423 */ /* 0x001fc80000000003 */
[----:B------:R-:W-:-:S04]  /*12a0*/  FADD.FTZ R8, -R5, -RZ ;  /* 0x800000ff05087221 */ /* 0x000fc80000010100 */
[CCC-:B------:R-:W-:Y:S01]  /*12b0*/  FFMA.RM R5, R3.reuse, R8.reuse, R3.reuse ;  /* 0x0000000803057223 */ /* 0x1c0fe20000004003 */
[----:B------:R-:W-:-:S04]  /*12c0*/  FFMA.RP R8, R3, R8, R3 ;  /* 0x0000000803087223 */ /* 0x000fc80000008003 */
[C---:B------:R-:W-:Y:S02]  /*12d0*/  LOP3.LUT R3, R5.reuse, 0x7fffff, RZ, 0xc0, !PT ;  /* 0x007fffff05037812 */ /* 0x040fe400078ec0ff */
[----:B------:R-:W-:Y:S02]  /*12e0*/  FSETP.NEU.FTZ.AND P0, PT, R5, R8, PT ;  /* 0x000000080500720b */ /* 0x000fe40003f1d000 */
[----:B------:R-:W-:Y:S02]  /*12f0*/  LOP3.LUT R3, R3, 0x800000, RZ, 0xfc, !PT ;  /* 0x0080000003037812 */ /* 0x000fe400078efcff */
[----:B------:R-:W-:Y:S02]  /*1300*/  SEL R5, RZ, 0xffffffff, !P0 ;  /* 0xffffffffff057807 */ /* 0x000fe40004000000 */
[----:B------:R-:W-:Y:S02]  /*1310*/  LOP3.LUT R10, R10, R3, RZ, 0xc0, !PT ;  /* 0x000000030a0a7212 */ /* 0x000fe400078ec0ff */
[----:B------:R-:W-:-:S02]  /*1320*/  IADD3 R0, PT, PT, -R5, RZ, RZ ;  /* 0x000000ff05007210 */ /* 0x000fc40007ffe1ff */
[-C--:B------:R-:W-:Y:S02]  /*1330*/  SHF.R.U32.HI R10, RZ, R11.reuse, R10 ;  /* 0x0000000bff0a7219 */ /* 0x080fe4000001160a */
[----:B------:R-:W-:Y:S02]  /*1340*/  LOP3.LUT P1, RZ, R0, R11, R3, 0xf8, !PT ;  /* 0x0000000b00ff7212 */ /* 0x000fe4000782f803 */
[C---:B------:R-:W-:Y:S02]  /*1350*/  LOP3.LUT P0, RZ, R10.reuse, 0x1, RZ, 0xc0, !PT ;  /* 0x000000010aff7812 */ /* 0x040fe4000780c0ff */
[----:B------:R-:W-:-:S04]  /*1360*/  LOP3.LUT P3, RZ, R10, 0x2, RZ, 0xc0, !PT ;  /* 0x000000020aff7812 */ /* 0x000fc8000786c0ff */
[----:B------:R-:W-:Y:S02]  /*1370*/  PLOP3.LUT P0, PT, P0, P1, P3, 0xe0, 0x0 ;  /* 0x000000000000781c */ /* 0x000fe40000703c30 */
[----:B------:R-:W-:Y:S02]  /*1380*/  LOP3.LUT P1, RZ, R2, 0x7fffff, RZ, 0xc0, !PT ;  /* 0x007fffff02ff7812 */ /* 0x000fe4000782c0ff */
[----:B------:R-:W-:-:S05]  /*1390*/  SEL R0, RZ, 0x1, !P0 ;  /* 0x00000001ff007807 */ /* 0x000fca0004000000 */
[----:B------:R-:W-:-:S05]  /*13a0*/  IMAD.MOV R0, RZ, RZ, -R0 ;  /* 0x000000ffff007224 */ /* 0x000fca00078e0a00 */
[----:B------:R-:W-:Y:S02]  /*13b0*/  ISETP.GE.AND P0, PT, R0, RZ, PT ;  /* 0x000000ff0000720c */ /* 0x000fe40003f06270 */
[----:B------:R-:W-:-:S04]  /*13c0*/  IADD3 R0, PT, PT, R9, -0xfc, RZ ;  /* 0xffffff0409007810 */ /* 0x000fc80007ffe0ff */
[----:B------:R-:W-:-:S07]  /*13d0*/  SHF.R.U32.HI R3, RZ, R0, R3 ;  /* 0x00000000ff037219 */ /* 0x000fce0000011603 */
[----:B------:R-:W-:-:S05]  /*13e0*/  @!P0 VIADD R3, R3, 0x1 ;  /* 0x0000000103038836 */ /* 0x000fca0000000000 */
[----:B------:R-:W-:-:S04]  /*13f0*/  @!P1 SHF.L.U32 R3, R3, 0x1, RZ ;  /* 0x0000000103039819 */ /* 0x000fc800000006ff */
[----:B------:R-:W-:Y:S01]  /*1400*/  LOP3.LUT R3, R3, 0x80000000, R2, 0xf8, !PT ;  /* 0x8000000003037812 */ /* 0x000fe200078ef802 */
[----:B------:R-:W-:Y:S06]  /*1410*/  BRA `(.L_x_24) ;  /* 0x0000000000047947 */ /* 0x000fec0003800000 */
.L_x_25:
[----:B------:R0:W1:Y:S02]  /*1420*/  MUFU.RCP R3, R2 ;  /* 0x0000000200037308 */ /* 0x0000640000001000 */
.L_x_24:
[----:B------:R-:W-:Y:S05]  /*1430*/  BSYNC.RECONVERGENT B1 ;  /* 0x0000000000017941 */ /* 0x000fea0003800200 */
.L_x_22:
[----:B------:R-:W-:-:S04]  /*1440*/  IMAD.MOV.U32 R5, RZ, RZ, 0x0 ;  /* 0x00000000ff057424 */ /* 0x000fc800078e00ff */
[----:B01----:R-:W-:Y:S05]  /*1450*/  RET.REL.NODEC R4 `(_Z21rmsnorm_f32_f32_naiveILi4EEvPKfiiPfS1_) ;  /* 0xffffffe804e87950 */ /* 0x003fea0003c3ffff */
        .weak           $__internal_1_$__cuda_sm20_sqrt_rn_f32_slowpath
        .type           $__internal_1_$__cuda_sm20_sqrt_rn_f32_slowpath,@function
        .size           $__internal_1_$__cuda_sm20_sqrt_rn_f32_slowpath,($__internal_2_$__cuda_sm3x_div_rn_noftz_f32_slowpath - $__internal_1_$__cuda_sm20_sqrt_rn_f32_slowpath)
$__internal_1_$__cuda_sm20_sqrt_rn_f32_slowpath:
[----:B------:R-:W-:-:S13]  /*1460*/  LOP3.LUT P0, RZ, R3, 0x7fffffff, RZ, 0xc0, !PT ;  /* 0x7fffffff03ff7812 */ /* 0x000fda000780c0ff */
[----:B------:R-:W-:Y:S01]  /*1470*/  @!P0 MOV R2, R3 ;  /* 0x0000000300028202 */ /* 0x000fe20000000f00 */
[----:B------:R-:W-:Y:S06]  /*1480*/  @!P0 BRA `(.L_x_26) ;  /* 0x0000000000448947 */ /* 0x000fec0003800000 */
[----:B------:R-:W-:Y:S01]  /*1490*/  FSETP.GEU.FTZ.AND P0, PT, R3, RZ, PT ;  /* 0x000000ff0300720b */ /* 0x000fe20003f1e000 */
[----:B------:R-:W-:-:S12]  /*14a0*/  IMAD.MOV.U32 R0, RZ, RZ, R3 ;  /* 0x000000ffff007224 */ /* 0x000fd800078e0003 */
[----:B------:R-:W-:Y:S01]  /*14b0*/  @!P0 MOV R2, 0x7fffffff ;  /* 0x7fffffff00028802 */ /* 0x000fe20000000f00 */
[----:B------:R-:W-:Y:S06]  /*14c0*/  @!P0 BRA `(.L_x_26) ;  /* 0x0000000000348947 */ /* 0x000fec0003800000 */
[----:B------:R-:W-:-:S13]  /*14d0*/  FSETP.GTU.FTZ.AND P0, PT, |R0|, +INF , PT ;  /* 0x7f8000000000780b */ /* 0x000fda0003f1c200 */
[----:B------:R-:W-:Y:S01]  /*14e0*/  @P0 FADD.FTZ R2, R0, 1 ;  /* 0x3f80000000020421 */ /* 0x000fe20000010000 */
[----:B------:R-:W-:Y:S06]  /*14f0*/  @P0 BRA `(.L_x_26) ;  /* 0x0000000000280947 */ /* 0x000fec0003800000 */
[----:B------:R-:W-:-:S13]  /*1500*/  FSETP.NEU.FTZ.AND P0, PT, |R0|, +INF , PT ;  /* 0x7f8000000000780b */ /* 0x000fda0003f1d200 */
[----:B------:R-:W-:-:S04]  /*1510*/  @P0 FFMA R3, R0, 1.84467440737095516160e+19, RZ ;  /* 0x5f80000000030823 */ /* 0x000fc800000000ff */
[----:B------:R-:W0:Y:S02]  /*1520*/  @P0 MUFU.RSQ R2, R3 ;  /* 0x0000000300020308 */ /* 0x000e240000001400 */
[----:B0-----:R-:W-:Y:S01]  /*1530*/  @P0 FMUL.FTZ R4, R3, R2 ;  /* 0x0000000203040220 */ /* 0x001fe20000410000 */
[----:B------:R-:W-:Y:S01]  /*1540*/  @P0 FMUL.FTZ R8, R2, 0.5 ;  /* 0x3f00000002080820 */ /* 0x000fe20000410000 */
[----:B------:R-:W-:Y:S02]  /*1550*/  @!P0 IMAD.MOV.U32 R2, RZ, RZ, R0 ;  /* 0x000000ffff028224 */ /* 0x000fe400078e0000 */
[----:B------:R-:W-:-:S04]  /*1560*/  @P0 FADD.FTZ R5, -R4, -RZ ;  /* 0x800000ff04050221 */ /* 0x000fc80000010100 */
[----:B------:R-:W-:-:S04]  /*1570*/  @P0 FFMA R5, R4, R5, R3 ;  /* 0x0000000504050223 */ /* 0x000fc80000000003 */
[----:B------:R-:W-:-:S04]  /*1580*/  @P0 FFMA R5, R5, R8, R4 ;  /* 0x0000000805050223 */ /* 0x000fc80000000004 */
[----:B------:R-:W-:-:S07]  /*1590*/  @P0 FMUL.FTZ R2, R5, 2.3283064365386962891e-10 ;  /* 0x2f80000005020820 */ /* 0x000fce0000410000 */
.L_x_26:
[----:B------:R-:W-:Y:S01]  /*15a0*/  HFMA2 R3, -RZ, RZ, 0, 0 ;  /* 0x00000000ff037431 */ /* 0x000fe200000001ff */
[----:B------:R-:W-:Y:S01]  /*15b0*/  MOV R0, R2 ;  /* 0x0000000200007202 */ /* 0x000fe20000000f00 */
[----:B------:R-:W-:-:S04]  /*15c0*/  IMAD.MOV.U32 R2, RZ, RZ, R9 ;  /* 0x000000ffff027224 */ /* 0x000fc800078e0009 */
[----:B------:R-:W-:Y:S05]  /*15d0*/  RET.REL.NODEC R2 `(_Z21rmsnorm_f32_f32_naiveILi4EEvPKfiiPfS1_) ;  /* 0xffffffe802887950 */ /* 0x000fea0003c3ffff */
        .weak           $__internal_2_$__cuda_sm3x_div_rn_noftz_f32_slowpath
        .type           $__internal_2_$__cuda_sm3x_div_rn_noftz_f32_slowpath,@function
        .size           $__internal_2_$__cuda_sm3x_div_rn_noftz_f32_slowpath,(.L_x_41 - $__internal_2_$__cuda_sm3x_div_rn_noftz_f32_slowpath)
$__internal_2_$__cuda_sm3x_div_rn_noftz_f32_slowpath:
[----:B------:R-:W-:Y:S01]  /*15e0*/  SHF.R.U32.HI R5, RZ, 0x17, R3 ;  /* 0x00000017ff057819 */ /* 0x000fe20000011603 */
[----:B------:R-:W-:Y:S01]  /*15f0*/  BSSY.RECONVERGENT B1, `(.L_x_27) ;  /* 0x0000064000017945 */ /* 0x000fe20003800200 */
[--C-:B------:R-:W-:Y:S02]  /*1600*/  SHF.R.U32.HI R4, RZ, 0x17, R0.reuse ;  /* 0x00000017ff047819 */ /* 0x100fe40000011600 */
[----:B------:R-:W-:Y:S02]  /*1610*/  LOP3.LUT R5, R5, 0xff, RZ, 0xc0, !PT ;  /* 0x000000ff05057812 */ /* 0x000fe400078ec0ff */
[----:B------:R-:W-:Y:S01]  /*1620*/  LOP3.LUT R12, R4, 0xff, RZ, 0xc0, !PT ;  /* 0x000000ff040c7812 */ /* 0x000fe200078ec0ff */
[----:B------:R-:W-:Y:S01]  /*1630*/  IMAD.MOV.U32 R4, RZ, RZ, R0 ;  /* 0x000000ffff047224 */ /* 0x000fe200078e0000 */
[----:B------:R-:W-:Y:S01]  /*1640*/  MOV R9, R3 ;  /* 0x0000000300097202 */ /* 0x000fe20000000f00 */
[----:B------:R-:W-:Y:S01]  /*1650*/  VIADD R10, R5, 0xffffffff ;  /* 0xffffffff050a7836 */ /* 0x000fe20000000000 */
[----:B------:R-:W-:-:S04]  /*1660*/  IADD3 R11, PT, PT, R12, -0x1, RZ ;  /* 0xffffffff0c0b7810 */ /* 0x000fc80007ffe0ff */
[----:B------:R-:W-:-:S04]  /*1670*/  ISETP.GT.U32.AND P0, PT, R10, 0xfd, PT ;  /* 0x000000fd0a00780c */ /* 0x000fc80003f04070 */
[----:B------:R-:W-:-:S13]  /*1680*/  ISETP.GT.U32.OR P0, PT, R11, 0xfd, P0 ;  /* 0x000000fd0b00780c */ /* 0x000fda0000704470 */
[----:B------:R-:W-:Y:S01]  /*1690*/  @!P0 IMAD.MOV.U32 R8, RZ, RZ, RZ ;  /* 0x000000ffff088224 */ /* 0x000fe200078e00ff */
[----:B------:R-:W-:Y:S06]  /*16a0*/  @!P0 BRA `(.L_x_28) ;  /* 0x00000000005c8947 */ /* 0x000fec0003800000 */
[----:B------:R-:W-:Y:S02]  /*16b0*/  FSETP.GTU.FTZ.AND P0, PT, |R0|, +INF , PT ;  /* 0x7f8000000000780b */ /* 0x000fe40003f1c200 */
[----:B------:R-:W-:-:S04]  /*16c0*/  FSETP.GTU.FTZ.AND P1, PT, |R3|, +INF , PT ;  /* 0x7f8000000300780b */ /* 0x000fc80003f3c200 */
[----:B------:R-:W-:-:S13]  /*16d0*/  PLOP3.LUT P0, PT, P0, P1, PT, 0xf8, 0x8f ;  /* 0x00000000008f781c */ /* 0x000fda0000703f70 */
[----:B------:R-:W-:Y:S05]  /*16e0*/  @P0 BRA `(.L_x_29) ;  /* 0x00000004004c0947 */ /* 0x000fea0003800000 */
[----:B------:R-:W-:-:S13]  /*16f0*/  LOP3.LUT P0, RZ, R9, 0x7fffffff, R4, 0xc8, !PT ;  /* 0x7fffffff09ff7812 */ /* 0x000fda000780c804 */
[----:B------:R-:W-:Y:S05]  /*1700*/  @!P0 BRA `(.L_x_30) ;  /* 0x00000004003c8947 */ /* 0x000fea0003800000 */
[C---:B------:R-:W-:Y:S02]  /*1710*/  FSETP.NEU.FTZ.AND P3, PT, |R0|.reuse, +INF , PT ;  /* 0x7f8000000000780b */ /* 0x040fe40003f7d200 */
[----:B------:R-:W-:Y:S02]  /*1720*/  FSETP.NEU.FTZ.AND P1, PT, |R3|, +INF , PT ;  /* 0x7f8000000300780b */ /* 0x000fe40003f3d200 */
[----:B------:R-:W-:-:S11]  /*1730*/  FSETP.NEU.FTZ.AND P0, PT, |R0|, +INF , PT ;  /* 0x7f8000000000780b */ /* 0x000fd60003f1d200 */
[----:B------:R-:W-:Y:S05]  /*1740*/  @!P1 BRA !P3, `(.L_x_30) ;  /* 0x00000004002c9947 */ /* 0x000fea0005800000 */
[----:B------:R-:W-:-:S04]  /*1750*/  LOP3.LUT P3, RZ, R4, 0x7fffffff, RZ, 0xc0, !PT ;  /* 0x7fffffff04ff7812 */ /* 0x000fc8000786c0ff */
[----:B------:R-:W-:-:S13]  /*1760*/  PLOP3.LUT P1, PT, P1, P3, PT, 0x2f, 0xf2 ;  /* 0x0000000000f2781c */ /* 0x000fda0000f26577 */
[----:B------:R-:W-:Y:S05]  /*1770*/  @P1 BRA `(.L_x_31) ;  /* 0x0000000400181947 */ /* 0x000fea0003800000 */
[----:B------:R-:W-:-:S04]  /*1780*/  LOP3.LUT P1, RZ, R9, 0x7fffffff, RZ, 0xc0, !PT ;  /* 0x7fffffff09ff7812 */ /* 0x000fc8000782c0ff */
[----:B------:R-:W-:-:S13]  /*1790*/  PLOP3.LUT P0, PT, P0, P1, PT, 0x2f, 0xf2 ;  /* 0x0000000000f2781c */ /* 0x000fda0000702577 */
[----:B------:R-:W-:Y:S05]  /*17a0*/  @P0 BRA `(.L_x_32) ;  /* 0x0000000400000947 */ /* 0x000fea0003800000 */
[----:B------:R-:W-:Y:S02]  /*17b0*/  ISETP.GE.AND P0, PT, R11, RZ, PT ;  /* 0x000000ff0b00720c */ /* 0x000fe40003f06270 */
[----:B------:R-:W-:-:S11]  /*17c0*/  ISETP.GE.AND P1, PT, R10, RZ, PT ;  /* 0x000000ff0a00720c */ /* 0x000fd60003f26270 */
[----:B------:R-:W-:Y:S01]  /*17d0*/  @P0 MOV R8, RZ ;  /* 0x000000ff00080202 */ /* 0x000fe20000000f00 */
[----:B------:R-:W-:Y:S02]  /*17e0*/  @!P0 IMAD.MOV.U32 R8, RZ, RZ, -0x40 ;  /* 0xffffffc0ff088424 */ /* 0x000fe400078e00ff */
[----:B------:R-:W-:Y:S01]  /*17f0*/  @!P0 FFMA R4, R0, 1.84467440737095516160e+19, RZ ;  /* 0x5f80000000048823 */ /* 0x000fe200000000ff */
[----:B------:R-:W-:Y:S02]  /*1800*/  @!P1 FFMA R9, R3, 1.84467440737095516160e+19, RZ ;  /* 0x5f80000003099823 */ /* 0x000fe400000000ff */
[----:B------:R-:W-:-:S07]  /*1810*/  @!P1 IADD3 R8, PT, PT, R8, 0x40, RZ ;  /* 0x0000004008089810 */ /* 0x000fce0007ffe0ff */
.L_x_28:
[----:B------:R-:W-:Y:S01]  /*1820*/  LEA R0, R5, 0xc0800000, 0x17 ;  /* 0xc080000005007811 */ /* 0x000fe200078eb8ff */
[----:B------:R-:W-:Y:S01]  /*1830*/  BSSY.RECONVERGENT B2, `(.L_x_33) ;  /* 0x0000036000027945 */ /* 0x000fe20003800200 */
[----:B------:R-:W-:-:S03]  /*1840*/  IADD3 R3, PT, PT, R12, -0x7f, RZ ;  /* 0xffffff810c037810 */ /* 0x000fc60007ffe0ff */
[----:B------:R-:W-:Y:S01]  /*1850*/  IMAD.IADD R9, R9, 0x1, -R0 ;  /* 0x0000000109097824 */ /* 0x000fe200078e0a00 */
[C---:B------:R-:W-:Y:S01]  /*1860*/  IADD3 R5, PT, PT, R3.reuse, 0x7f, -R5 ;  /* 0x0000007f03057810 */ /* 0x040fe20007ffe805 */
[----:B------:R-:W-:Y:S02]  /*1870*/  IMAD R0, R3, -0x800000, R4 ;  /* 0xff80000003007824 */ /* 0x000fe400078e0204 */
[----:B------:R-:W0:Y:S01]  /*1880*/  MUFU.RCP R10, R9 ;  /* 0x00000009000a7308 */ /* 0x000e220000001000 */
[----:B------:R-:W-:Y:S01]  /*1890*/  FADD.FTZ R11, -R9, -RZ ;  /* 0x800000ff090b7221 */ /* 0x000fe20000010100 */
[----:B------:R-:W-:-:S03]  /*18a0*/  IMAD.IADD R5, R5, 0x1, R8 ;  /* 0x0000000105057824 */ /* 0x000fc600078e0208 */
[----:B0-----:R-:W-:-:S04]  /*18b0*/  FFMA R13, R10, R11, 1 ;  /* 0x3f8000000a0d7423 */ /* 0x001fc8000000000b */
[----:B------:R-:W-:-:S04]  /*18c0*/  FFMA R15, R10, R13, R10 ;  /* 0x0000000d0a0f7223 */ /* 0x000fc8000000000a */
[----:B------:R-:W-:-:S04]  /*18d0*/  FFMA R4, R0, R15, RZ ;  /* 0x0000000f00047223 */ /* 0x000fc800000000ff */
[----:B------:R-:W-:-:S04]  /*18e0*/  FFMA R13, R11, R4, R0 ;  /* 0x000000040b0d7223 */ /* 0x000fc80000000000 */
[----:B------:R-:W-:-:S04]  /*18f0*/  FFMA R4, R15, R13, R4 ;  /* 0x0000000d0f047223 */ /* 0x000fc80000000004 */
[----:B------:R-:W-:-:S04]  /*1900*/  FFMA R11, R11, R4, R0 ;  /* 0x000000040b0b7223 */ /* 0x000fc80000000000 */
[----:B------:R-:W-:-:S05]  /*1910*/  FFMA R0, R15, R11, R4 ;  /* 0x0000000b0f007223 */ /* 0x000fca0000000004 */
[----:B------:R-:W-:-:S04]  /*1920*/  SHF.R.U32.HI R3, RZ, 0x17, R0 ;  /* 0x00000017ff037819 */ /* 0x000fc80000011600 */
[----:B------:R-:W-:-:S04]  /*1930*/  LOP3.LUT R3, R3, 0xff, RZ, 0xc0, !PT ;  /* 0x000000ff03037812 */ /* 0x000fc800078ec0ff */
[----:B------:R-:W-:-:S05]  /*1940*/  IADD3 R9, PT, PT, R3, R5, RZ ;  /* 0x0000000503097210 */ /* 0x000fca0007ffe0ff */
[----:B------:R-:W-:-:S05]  /*1950*/  VIADD R3, R9, 0xffffffff ;  /* 0xffffffff09037836 */ /* 0x000fca0000000000 */
[----:B------:R-:W-:-:S13]  /*1960*/  ISETP.GE.U32.AND P0, PT, R3, 0xfe, PT ;  /* 0x000000fe0300780c */ /* 0x000fda0003f06070 */
[----:B------:R-:W-:Y:S05]  /*1970*/  @!P0 BRA `(.L_x_34) ;  /* 0x0000000000808947 */ /* 0x000fea0003800000 */
[----:B------:R-:W-:-:S13]  /*1980*/  ISETP.GT.AND P0, PT, R9, 0xfe, PT ;  /* 0x000000fe0900780c */ /* 0x000fda0003f04270 */
[----:B------:R-:W-:Y:S05]  /*1990*/  @P0 BRA `(.L_x_35) ;  /* 0x00000000006c0947 */ /* 0x000fea0003800000 */
[----:B------:R-:W-:-:S13]  /*19a0*/  ISETP.GE.AND P0, PT, R9, 0x1, PT ;  /* 0x000000010900780c */ /* 0x000fda0003f06270 */
[----:B------:R-:W-:Y:S05]  /*19b0*/  @P0 BRA `(.L_x_36) ;  /* 0x0000000000740947 */ /* 0x000fea0003800000 */
[----:B------:R-:W-:Y:S02]  /*19c0*/  ISETP.GE.AND P0, PT, R9, -0x18, PT ;  /* 0xffffffe80900780c */ /* 0x000fe40003f06270 */
[----:B------:R-:W-:-:S11]  /*19d0*/  LOP3.LUT R0, R0, 0x80000000, RZ, 0xc0, !PT ;  /* 0x8000000000007812 */ /* 0x000fd600078ec0ff */
[----:B------:R-:W-:Y:S05]  /*19e0*/  @!P0 BRA `(.L_x_36) ;  /* 0x0000000000688947 */ /* 0x000fea0003800000 */
[-CC-:B------:R-:W-:Y:S01]  /*19f0*/  FFMA.RZ R3, R15, R11.reuse, R4.reuse ;  /* 0x0000000b0f037223 */ /* 0x180fe2000000c004 */
[C---:B------:R-:W-:Y:S02]  /*1a00*/  IADD3 R8, PT, PT, R9.reuse, 0x20, RZ ;  /* 0x0000002009087810 */ /* 0x040fe40007ffe0ff */
[----:B------:R-:W-:Y:S02]  /*1a10*/  ISETP.NE.AND P3, PT, R9, RZ, PT ;  /* 0x000000ff0900720c */ /* 0x000fe40003f65270 */
[----:B------:R-:W-:Y:S01]  /*1a20*/  LOP3.LUT R5, R3, 0x7fffff, RZ, 0xc0, !PT ;  /* 0x007fffff03057812 */ /* 0x000fe200078ec0ff */
[CCC-:B------:R-:W-:Y:S01]  /*1a30*/  FFMA.RP R3, R15.reuse, R11.reuse, R4.reuse ;  /* 0x0000000b0f037223 */ /* 0x1c0fe20000008004 */
[----:B------:R-:W-:Y:S01]  /*1a40*/  FFMA.RM R4, R15, R11, R4 ;  /* 0x0000000b0f047223 */ /* 0x000fe20000004004 */
[----:B------:R-:W-:Y:S01]  /*1a50*/  ISETP.NE.AND P1, PT, R9, RZ, PT ;  /* 0x000000ff0900720c */ /* 0x000fe20003f25270 */
[----:B------:R-:W-:Y:S01]  /*1a60*/  IMAD.MOV R9, RZ, RZ, -R9 ;  /* 0x000000ffff097224 */ /* 0x000fe200078e0a09 */
[----:B------:R-:W-:-:S02]  /*1a70*/  LOP3.LUT R5, R5, 0x800000, RZ, 0xfc, !PT ;  /* 0x0080000005057812 */ /* 0x000fc400078efcff */
[----:B------:R-:W-:Y:S02]  /*1a80*/  FSETP.NEU.FTZ.AND P0, PT, R3, R4, PT ;  /* 0x000000040300720b */ /* 0x000fe40003f1d000 */
[----:B------:R-:W-:Y:S02]  /*1a90*/  SHF.L.U32 R8, R5, R8, RZ ;  /* 0x0000000805087219 */ /* 0x000fe400000006ff */
[----:B------:R-:W-:Y:S02]  /*1aa0*/  SEL R4, R9, RZ, P3 ;  /* 0x000000ff09047207 */ /* 0x000fe40001800000 */
[----:B------:R-:W-:Y:S02]  /*1ab0*/  ISETP.NE.AND P1, PT, R8, RZ, P1 ;  /* 0x000000ff0800720c */ /* 0x000fe40000f25270 */
[----:B------:R-:W-:Y:S02]  /*1ac0*/  SHF.R.U32.HI R4, RZ, R4, R5 ;  /* 0x00000004ff047219 */ /* 0x000fe40000011605 */
[----:B------:R-:W-:-:S02]  /*1ad0*/  PLOP3.LUT P0, PT, P0, P1, PT, 0xf8, 0x8f ;  /* 0x00000000008f781c */ /* 0x000fc40000703f70 */
[----:B------:R-:W-:Y:S02]  /*1ae0*/  SHF.R.U32.HI R8, RZ, 0x1, R4 ;  /* 0x00000001ff087819 */ /* 0x000fe40000011604 */
[----:B------:R-:W-:-:S04]  /*1af0*/  SEL R3, RZ, 0x1, !P0 ;  /* 0x00000001ff037807 */ /* 0x000fc80004000000 */
[----:B------:R-:W-:-:S04]  /*1b00*/  LOP3.LUT R3, R3, 0x1, R8, 0xf8, !PT ;  /* 0x0000000103037812 */ /* 0x000fc800078ef808 */
[----:B------:R-:W-:-:S04]  /*1b10*/  LOP3.LUT R3, R3, R4, RZ, 0xc0, !PT ;  /* 0x0000000403037212 */ /* 0x000fc800078ec0ff */
[----:B------:R-:W-:-:S04]  /*1b20*/  IADD3 R3, PT, PT, R8, R3, RZ ;  /* 0x0000000308037210 */ /* 0x000fc80007ffe0ff */
[----:B------:R-:W-:Y:S01]  /*1b30*/  LOP3.LUT R0, R3, R0, RZ, 0xfc, !PT ;  /* 0x0000000003007212 */ /* 0x000fe200078efcff */
[----:B------:R-:W-:Y:S06]  /*1b40*/  BRA `(.L_x_36) ;  /* 0x0000000000107947 */ /* 0x000fec0003800000 */
.L_x_35:
[----:B------:R-:W-:-:S04]  /*1b50*/  LOP3.LUT R0, R0, 0x80000000, RZ, 0xc0, !PT ;  /* 0x8000000000007812 */ /* 0x000fc800078ec0ff */
[----:B------:R-:W-:Y:S01]  /*1b60*/  LOP3.LUT R0, R0, 0x7f800000, RZ, 0xfc, !PT ;  /* 0x7f80000000007812 */ /* 0x000fe200078efcff */
[----:B------:R-:W-:Y:S06]  /*1b70*/  BRA `(.L_x_36) ;  /* 0x0000000000047947 */ /* 0x000fec0003800000 */
.L_x_34:
[----:B------:R-:W-:-:S07]  /*1b80*/  IMAD R0, R5, 0x800000, R0 ;  /* 0x0080000005007824 */ /* 0x000fce00078e0200 */
.L_x_36:
[----:B------:R-:W-:Y:S05]  /*1b90*/  BSYNC.RECONVERGENT B2 ;  /* 0x0000000000027941 */ /* 0x000fea0003800200 */
.L_x_33:
[----:B------:R-:W-:Y:S05]  /*1ba0*/  BRA `(.L_x_37) ;  /* 0x0000000000207947 */ /* 0x000fea0003800000 */
.L_x_32:
[----:B------:R-:W-:-:S04]  /*1bb0*/  LOP3.LUT R0, R9, 0x80000000, R4, 0x48, !PT ;  /* 0x8000000009007812 */ /* 0x000fc800078e4804 */
[----:B------:R-:W-:Y:S01]  /*1bc0*/  LOP3.LUT R0, R0, 0x7f800000, RZ, 0xfc, !PT ;  /* 0x7f80000000007812 */ /* 0x000fe200078efcff */
[----:B------:R-:W-:Y:S06]  /*1bd0*/  BRA `(.L_x_37) ;  /* 0x0000000000147947 */ /* 0x000fec0003800000 */
.L_x_31:
[----:B------:R-:W-:Y:S01]  /*1be0*/  LOP3.LUT R0, R9, 0x80000000, R4, 0x48, !PT ;  /* 0x8000000009007812 */ /* 0x000fe200078e4804 */
[----:B------:R-:W-:Y:S06]  /*1bf0*/  BRA `(.L_x_37) ;  /* 0x00000000000c7947 */ /* 0x000fec0003800000 */
.L_x_30:
[----:B------:R-:W0:Y:S01]  /*1c00*/  MUFU.RSQ R0, -QNAN ;  /* 0xffc0000000007908 */ /* 0x000e220000001400 */
[----:B------:R-:W-:Y:S05]  /*1c10*/  BRA `(.L_x_37) ;  /* 0x0000000000047947 */ /* 0x000fea0003800000 */
.L_x_29:
[----:B------:R-:W-:-:S07]  /*1c20*/  FADD.FTZ R0, R0, R3 ;  /* 0x0000000300007221 */ /* 0x000fce0000010000 */
.L_x_37:
[----:B------:R-:W-:Y:S05]  /*1c30*/  BSYNC.RECONVERGENT B1 ;  /* 0x0000000000017941 */ /* 0x000fea0003800200 */
.L_x_27:
[----:B------:R-:W-:-:S04]  /*1c40*/  HFMA2 R3, -RZ, RZ, 0, 0 ;  /* 0x00000000ff037431 */ /* 0x000fc800000001ff */
[----:B0-----:R-:W-:Y:S05]  /*1c50*/  RET.REL.NODEC R2 `(_Z21rmsnorm_f32_f32_naiveILi4EEvPKfiiPfS1_) ;  /* 0xffffffe002e87950 */ /* 0x001fea0003c3ffff */
.L_x_38:
[----:B------:R-:W-:-:S00]  /*1c60*/  BRA `(.L_x_38) ;  /* 0xfffffffc00fc7947 */ /* 0x000fc0000383ffff */
[----:B------:R-:W-:-:S00]  /*1c70*/  NOP ;  /* 0x0000000000007918 */ /* 0x000fc00000000000 */
        /* <DEDUP_REMOVED lines=8> */
.L_x_41:


//--------------------- .nv.shared.reserved.0     --------------------------
	.section	.nv.shared.reserved.0,"aw",@nobits
	.weak		__nv_reservedSMEM_offset_0_alias
	.size		__nv_reservedSMEM_offset_0_alias, 0, 64
	.other		__nv_reservedSMEM_offset_0_alias,@"STO_CUDA_RESERVED_SHARED STV_DEFAULT"
__nv_reservedSMEM_offset_0_alias:
	.zero		0
	.zero		64


//--------------------- .nv.constant0._Z21rmsnorm_f32_f32_naiveILi4EEvPKfiiPfS1_ --------------------------
	.section	.nv.constant0._Z21rmsnorm_f32_f32_naiveILi4EEvPKfiiPfS1_,"a",@progbits
	.sectionflags	@""
	.align	4
.nv.constant0._Z21rmsnorm_f32_f32_naiveILi4EEvPKfiiPfS1_:
	.zero		928


//--------------------- SYMBOLS --------------------------

	.type		.nv.reservedSmem.offset0,@object
	.size		.nv.reservedSmem.offset0,0x4
